def attn_fwd(
    Q,
    K,
    V,
    Out,
    Lse,
    sm_scale,
    stride_qz,
    stride_qh,
    stride_qm,
    stride_qk,
    stride_kz,
    stride_kh,
    stride_kn,
    stride_kk,
    stride_vz,
    stride_vh,
    stride_vn,
    stride_vk,
    stride_oz,
    stride_oh,
    stride_om,
    stride_ok,
    seqlen_q,
    seqlen_k,
    BLOCK_M: tl.constexpr,
    BLOCK_N: tl.constexpr,
    HEAD_DIM: tl.constexpr,
    CAUSAL: tl.constexpr,
):
    start_m = tl.program_id(0)
    off_hz = tl.program_id(1)
    q_off = off_hz * stride_qh
    k_off = off_hz * stride_kh
    v_off = off_hz * stride_vh
    offs_m = start_m * BLOCK_M + tl.arange(0, BLOCK_M)
    offs_d = tl.arange(0, HEAD_DIM)
    offs_n = tl.arange(0, BLOCK_N)
    q_ptrs = Q + q_off + offs_m[:, None] * stride_qm + offs_d[None, :] * stride_qk
    k_ptrs = K + k_off + offs_d[:, None] * stride_kk + offs_n[None, :] * stride_kn
    v_ptrs = V + v_off + offs_n[:, None] * stride_vn + offs_d[None, :] * stride_vk
    m_i = tl.full([BLOCK_M], float("-inf"), dtype=tl.float32)
    l_i = tl.zeros([BLOCK_M], dtype=tl.float32) + 1.0
    acc = tl.zeros([BLOCK_M, HEAD_DIM], dtype=tl.float32)
    q = tl.load(q_ptrs)
    acc, l_i, m_i = _attn_fwd_inner(
        acc,
        l_i,
        m_i,
        q,
        k_ptrs,
        v_ptrs,
        sm_scale,
        stride_kn,
        stride_vn,
        start_m,
        seqlen_k,
        BLOCK_M,
        BLOCK_N,
        HEAD_DIM,
        CAUSAL,
    )
    acc = acc / l_i[:, None]
    lse = m_i + tl.math.log2(l_i) / 1.4426950408889634
    o_ptrs = (
        Out
        + off_hz * stride_oh
        + offs_m[:, None] * stride_om
        + offs_d[None, :] * stride_ok
    )
    tl.store(o_ptrs, acc.to(Out.dtype.element_ty))
    tl.store(Lse + off_hz * seqlen_q + offs_m, lse)

# config = {"BLOCK_M": 32, "BLOCK_N": 64, "HEAD_DIM": 64, "arch": "sm_100", "causal": false, "dtype": "bf16", "num_stages": 2, "num_warps": 8}
# arch = sm_100


// ===== COMPILED SASS (sm_100a) =====

	.target	sm_100a

	.elftype	@"ET_EXEC"


//--------------------- .note.nv.tkinfo           --------------------------
	.section	.note.nv.tkinfo,"",@"SHT_NOTE"
	.sectionflags	@"SHF_NOTE_NV_TKINFO"
	.tkinfo
        /*0018*/ 	.word	0x00000081
        /*0030*/ 	.string	""
        /*0030*/ 	.string	"ptxas-blackwell"
        /*0030*/ 	.string	"Cuda compilation tools, release 12.9, V12.9.86"
        /*0030*/ 	.string	"Build cuda_12.9.r12.9/compiler.36037853_0"
        /*0030*/ 	.string	"-v  -suppress-debug-info  -lineinfo  -arch sm_100a "



//--------------------- .note.nv.cuver            --------------------------
	.section	.note.nv.cuver,"",@"SHT_NOTE"
	.sectionflags	@"SHF_NOTE_NV_CUVER"
        /*0018*/ 	.short	0x0001
        /*001a*/ 	.short	0x0064
        /*001c*/ 	.short	0x0001
        /*001e*/ 	.short	0x0000
        /*0020*/ 	.short	0x0001
        /*0022*/ 	.short	0x0000


//--------------------- .nv.info                  --------------------------
	.section	.nv.info,"",@"SHT_CUDA_INFO"
	.align	4


	//----- nvinfo : EIATTR_REGCOUNT
	.align		4
        /*0000*/ 	.byte	0x04, 0x2f
        /*0002*/ 	.short	(.L_2 - .L_1)
	.align		4
.L_1:
        /*0004*/ 	.word	index@(attn_fwd)
        /*0008*/ 	.word	0x00000080


	//----- nvinfo : EIATTR_FRAME_SIZE
	.align		4
.L_2:
        /*000c*/ 	.byte	0x04, 0x11
        /*000e*/ 	.short	(.L_4 - .L_3)
	.align		4
.L_3:
        /*0010*/ 	.word	index@(attn_fwd)
        /*0014*/ 	.word	0x00000000


	//----- nvinfo : EIATTR_MIN_STACK_SIZE
	.align		4
.L_4:
        /*0018*/ 	.byte	0x04, 0x12
        /*001a*/ 	.short	(.L_6 - .L_5)
	.align		4
.L_5:
        /*001c*/ 	.word	index@(attn_fwd)
        /*0020*/ 	.word	0x00000000
.L_6:


//--------------------- .nv.info.attn_fwd         --------------------------
	.section	.nv.info.attn_fwd,"",@"SHT_CUDA_INFO"
	.sectionflags	@""
	.align	4


	//----- nvinfo : EIATTR_CUDA_API_VERSION
	.align		4
        /*0000*/ 	.byte	0x04, 0x37
        /*0002*/ 	.short	(.L_8 - .L_7)
.L_7:
        /*0004*/ 	.word	0x00000081


	//----- nvinfo : EIATTR_KPARAM_INFO
	.align		4
.L_8:
        /*0008*/ 	.byte	0x04, 0x17
        /*000a*/ 	.short	(.L_10 - .L_9)
.L_9:
        /*000c*/ 	.word	0x00000000
        /*0010*/ 	.short	0x0019
        /*0012*/ 	.short	0x0080
        /*0014*/ 	.byte	0x00, 0xf4, 0x21, 0x00


	//----- nvinfo : EIATTR_KPARAM_INFO
	.align		4
.L_10:
        /*0018*/ 	.byte	0x04, 0x17
        /*001a*/ 	.short	(.L_12 - .L_11)
.L_11:
        /*001c*/ 	.word	0x00000000
        /*0020*/ 	.short	0x0018
        /*0022*/ 	.short	0x0078
        /*0024*/ 	.byte	0x00, 0xf4, 0x21, 0x00


	//----- nvinfo : EIATTR_KPARAM_INFO
	.align		4
.L_12:
        /*0028*/ 	.byte	0x04, 0x17
        /*002a*/ 	.short	(.L_14 - .L_13)
.L_13:
        /*002c*/ 	.word	0x00000000
        /*0030*/ 	.short	0x0017
        /*0032*/ 	.short	0x0070
        /*0034*/ 	.byte	0x00, 0xf0, 0x11, 0x00


	//----- nvinfo : EIATTR_KPARAM_INFO
	.align		4
.L_14:
        /*0038*/ 	.byte	0x04, 0x17
        /*003a*/ 	.short	(.L_16 - .L_15)
.L_15:
        /*003c*/ 	.word	0x00000000
        /*0040*/ 	.short	0x0016
        /*0042*/ 	.short	0x006c
        /*0044*/ 	.byte	0x00, 0xf0, 0x11, 0x00


	//----- nvinfo : EIATTR_KPARAM_INFO
	.align		4
.L_16:
        /*0048*/ 	.byte	0x04, 0x17
        /*004a*/ 	.short	(.L_18 - .L_17)
.L_17:
        /*004c*/ 	.word	0x00000000
        /*0050*/ 	.short	0x0015
        /*0052*/ 	.short	0x0068
        /*0054*/ 	.byte	0x00, 0xf0, 0x11, 0x00


	//----- nvinfo : EIATTR_KPARAM_INFO
	.align		4
.L_18:
        /*0058*/ 	.byte	0x04, 0x17
        /*005a*/ 	.short	(.L_20 - .L_19)
.L_19:
        /*005c*/ 	.word	0x00000000
        /*0060*/ 	.short	0x0014
        /*0062*/ 	.short	0x0064
        /*0064*/ 	.byte	0x00, 0xf0, 0x11, 0x00


	//----- nvinfo : EIATTR_KPARAM_INFO
	.align		4
.L_20:
        /*0068*/ 	.byte	0x04, 0x17
        /*006a*/ 	.short	(.L_22 - .L_21)
.L_21:
        /*006c*/ 	.word	0x00000000
        /*0070*/ 	.short	0x0013
        /*0072*/ 	.short	0x0060
        /*0074*/ 	.byte	0x00, 0xf0, 0x11, 0x00


	//----- nvinfo : EIATTR_KPARAM_INFO
	.align		4
.L_22:
        /*0078*/ 	.byte	0x04, 0x17
        /*007a*/ 	.short	(.L_24 - .L_23)
.L_23:
        /*007c*/ 	.word	0x00000000
        /*0080*/ 	.short	0x0012
        /*0082*/ 	.short	0x005c
        /*0084*/ 	.byte	0x00, 0xf0, 0x11, 0x00


	//----- nvinfo : EIATTR_KPARAM_INFO
	.align		4
.L_24:
        /*0088*/ 	.byte	0x04, 0x17
        /*008a*/ 	.short	(.L_26 - .L_25)
.L_25:
        /*008c*/ 	.word	0x00000000
        /*0090*/ 	.short	0x0011
        /*0092*/ 	.short	0x0058
        /*0094*/ 	.byte	0x00, 0xf0, 0x11, 0x00


	//----- nvinfo : EIATTR_KPARAM_INFO
	.align		4
.L_26:
        /*0098*/ 	.byte	0x04, 0x17
        /*009a*/ 	.short	(.L_28 - .L_27)
.L_27:
        /*009c*/ 	.word	0x00000000
        /*00a0*/ 	.short	0x0010
        /*00a2*/ 	.short	0x0054
        /*00a4*/ 	.byte	0x00, 0xf0, 0x11, 0x00


	//----- nvinfo : EIATTR_KPARAM_INFO
	.align		4
.L_28:
        /*00a8*/ 	.byte	0x04, 0x17
        /*00aa*/ 	.short	(.L_30 - .L_29)
.L_29:
        /*00ac*/ 	.word	0x00000000
        /*00b0*/ 	.short	0x000f
        /*00b2*/ 	.short	0x0050
        /*00b4*/ 	.byte	0x00, 0xf0, 0x11, 0x00


	//----- nvinfo : EIATTR_KPARAM_INFO
	.align		4
.L_30:
        /*00b8*/ 	.byte	0x04, 0x17
        /*00ba*/ 	.short	(.L_32 - .L_31)
.L_31:
        /*00bc*/ 	.word	0x00000000
        /*00c0*/ 	.short	0x000e
        /*00c2*/ 	.short	0x004c
        /*00c4*/ 	.byte	0x00, 0xf0, 0x11, 0x00


	//----- nvinfo : EIATTR_KPARAM_INFO
	.align		4
.L_32:
        /*00c8*/ 	.byte	0x04, 0x17
        /*00ca*/ 	.short	(.L_34 - .L_33)
.L_33:
        /*00cc*/ 	.word	0x00000000
        /*00d0*/ 	.short	0x000d
        /*00d2*/ 	.short	0x0048
        /*00d4*/ 	.byte	0x00, 0xf0, 0x11, 0x00


	//----- nvinfo : EIATTR_KPARAM_INFO
	.align		4
.L_34:
        /*00d8*/ 	.byte	0x04, 0x17
        /*00da*/ 	.short	(.L_36 - .L_35)
.L_35:
        /*00dc*/ 	.word	0x00000000
        /*00e0*/ 	.short	0x000c
        /*00e2*/ 	.short	0x0044
        /*00e4*/ 	.byte	0x00, 0xf0, 0x11, 0x00


	//----- nvinfo : EIATTR_KPARAM_INFO
	.align		4
.L_36:
        /*00e8*/ 	.byte	0x04, 0x17
        /*00ea*/ 	.short	(.L_38 - .L_37)
.L_37:
        /*00ec*/ 	.word	0x00000000
        /*00f0*/ 	.short	0x000b
        /*00f2*/ 	.short	0x0040
        /*00f4*/ 	.byte	0x00, 0xf0, 0x11, 0x00


	//----- nvinfo : EIATTR_KPARAM_INFO
	.align		4
.L_38:
        /*00f8*/ 	.byte	0x04, 0x17
        /*00fa*/ 	.short	(.L_40 - .L_39)
.L_39:
        /*00fc*/ 	.word	0x00000000
        /*0100*/ 	.short	0x000a
        /*0102*/ 	.short	0x003c
        /*0104*/ 	.byte	0x00, 0xf0, 0x11, 0x00


	//----- nvinfo : EIATTR_KPARAM_INFO
	.align		4
.L_40:
        /*0108*/ 	.byte	0x04, 0x17
        /*010a*/ 	.short	(.L_42 - .L_41)
.L_41:
        /*010c*/ 	.word	0x00000000
        /*0110*/ 	.short	0x0009
        /*0112*/ 	.short	0x0038
        /*0114*/ 	.byte	0x00, 0xf0, 0x11, 0x00


	//----- nvinfo : EIATTR_KPARAM_INFO
	.align		4
.L_42:
        /*0118*/ 	.byte	0x04, 0x17
        /*011a*/ 	.short	(.L_44 - .L_43)
.L_43:
        /*011c*/ 	.word	0x00000000
        /*0120*/ 	.short	0x0008
        /*0122*/ 	.short	0x0034
        /*0124*/ 	.byte	0x00, 0xf0, 0x11, 0x00


	//----- nvinfo : EIATTR_KPARAM_INFO
	.align		4
.L_44:
        /*0128*/ 	.byte	0x04, 0x17
        /*012a*/ 	.short	(.L_46 - .L_45)
.L_45:
        /*012c*/ 	.word	0x00000000
        /*0130*/ 	.short	0x0007
        /*0132*/ 	.short	0x0030
        /*0134*/ 	.byte	0x00, 0xf0, 0x11, 0x00


	//----- nvinfo : EIATTR_KPARAM_INFO
	.align		4
.L_46:
        /*0138*/ 	.byte	0x04, 0x17
        /*013a*/ 	.short	(.L_48 - .L_47)
.L_47:
        /*013c*/ 	.word	0x00000000
        /*0140*/ 	.short	0x0006
        /*0142*/ 	.short	0x002c
        /*0144*/ 	.byte	0x00, 0xf0, 0x11, 0x00


	//----- nvinfo : EIATTR_KPARAM_INFO
	.align		4
.L_48:
        /*0148*/ 	.byte	0x04, 0x17
        /*014a*/ 	.short	(.L_50 - .L_49)
.L_49:
        /*014c*/ 	.word	0x00000000
        /*0150*/ 	.short	0x0005
        /*0152*/ 	.short	0x0028
        /*0154*/ 	.byte	0x00, 0xf0, 0x11, 0x00


	//----- nvinfo : EIATTR_KPARAM_INFO
	.align		4
.L_50:
        /*0158*/ 	.byte	0x04, 0x17
        /*015a*/ 	.short	(.L_52 - .L_51)
.L_51:
        /*015c*/ 	.word	0x00000000
        /*0160*/ 	.short	0x0004
        /*0162*/ 	.short	0x0020
        /*0164*/ 	.byte	0x00, 0xf4, 0x21, 0x00


	//----- nvinfo : EIATTR_KPARAM_INFO
	.align		4
.L_52:
        /*0168*/ 	.byte	0x04, 0x17
        /*016a*/ 	.short	(.L_54 - .L_53)
.L_53:
        /*016c*/ 	.word	0x00000000
        /*0170*/ 	.short	0x0003
        /*0172*/ 	.short	0x0018
        /*0174*/ 	.byte	0x00, 0xf4, 0x21, 0x00


	//----- nvinfo : EIATTR_KPARAM_INFO
	.align		4
.L_54:
        /*0178*/ 	.byte	0x04, 0x17
        /*017a*/ 	.short	(.L_56 - .L_55)
.L_55:
        /*017c*/ 	.word	0x00000000
        /*0180*/ 	.short	0x0002
        /*0182*/ 	.short	0x0010
        /*0184*/ 	.byte	0x00, 0xf4, 0x21, 0x00


	//----- nvinfo : EIATTR_KPARAM_INFO
	.align		4
.L_56:
        /*0188*/ 	.byte	0x04, 0x17
        /*018a*/ 	.short	(.L_58 - .L_57)
.L_57:
        /*018c*/ 	.word	0x00000000
        /*0190*/ 	.short	0x0001
        /*0192*/ 	.short	0x0008
        /*0194*/ 	.byte	0x00, 0xf4, 0x21, 0x00


	//----- nvinfo : EIATTR_KPARAM_INFO
	.align		4
.L_58:
        /*0198*/ 	.byte	0x04, 0x17
        /*019a*/ 	.short	(.L_60 - .L_59)
.L_59:
        /*019c*/ 	.word	0x00000000
        /*01a0*/ 	.short	0x0000
        /*01a2*/ 	.short	0x0000
        /*01a4*/ 	.byte	0x00, 0xf4, 0x21, 0x00


	//----- nvinfo : EIATTR_SPARSE_MMA_MASK
	.align		4
.L_60:
        /*01a8*/ 	.byte	0x03, 0x50
        /*01aa*/ 	.short	0x0000


	//----- nvinfo : EIATTR_MAXREG_COUNT
	.align		4
        /*01ac*/ 	.byte	0x03, 0x1b
        /*01ae*/ 	.short	0x00ff


	//----- nvinfo : EIATTR_NUM_BARRIERS
	.align		4
        /*01b0*/ 	.byte	0x02, 0x4c
        /*01b2*/ 	.byte	0x01
	.zero		1


	//----- nvinfo : EIATTR_COOP_GROUP_MASK_REGIDS
	.align		4
        /*01b4*/ 	.byte	0x04, 0x29
        /*01b6*/ 	.short	(.L_62 - .L_61)


	//   ....[0]....
.L_61:
        /*01b8*/ 	.word	0xffffffff


	//   ....[1]....
        /*01bc*/ 	.word	0xffffffff


	//   ....[2]....
        /*01c0*/ 	.word	0xffffffff


	//   ....[3]....
        /*01c4*/ 	.word	0xffffffff


	//   ....[4]....
        /*01c8*/ 	.word	0xffffffff


	//   ....[5]....
        /*01cc*/ 	.word	0xffffffff


	//   ....[6]....
        /*01d0*/ 	.word	0xffffffff


	//   ....[7]....
        /*01d4*/ 	.word	0xffffffff


	//   ....[8]....
        /*01d8*/ 	.word	0xffffffff


	//   ....[9]....
        /*01dc*/ 	.word	0xffffffff


	//   ....[10]....
        /*01e0*/ 	.word	0xffffffff


	//   ....[11]....
        /*01e4*/ 	.word	0xffffffff


	//   ....[12]....
        /*01e8*/ 	.word	0xffffffff


	//   ....[13]....
        /*01ec*/ 	.word	0xffffffff


	//   ....[14]....
        /*01f0*/ 	.word	0xffffffff


	//   ....[15]....
        /*01f4*/ 	.word	0xffffffff


	//   ....[16]....
        /*01f8*/ 	.word	0xffffffff


	//   ....[17]....
        /*01fc*/ 	.word	0xffffffff


	//   ....[18]....
        /*0200*/ 	.word	0xffffffff


	//   ....[19]....
        /*0204*/ 	.word	0xffffffff


	//   ....[20]....
        /*0208*/ 	.word	0xffffffff


	//   ....[21]....
        /*020c*/ 	.word	0xffffffff


	//----- nvinfo : EIATTR_COOP_GROUP_INSTR_OFFSETS
	.align		4
.L_62:
        /*0210*/ 	.byte	0x04, 0x28
        /*0212*/ 	.short	(.L_64 - .L_63)


	//   ....[0]....
.L_63:
        /*0214*/ 	.word	0x000014f0


	//   ....[1]....
        /*0218*/ 	.word	0x00001500


	//   ....[2]....
        /*021c*/ 	.word	0x00001510


	//   ....[3]....
        /*0220*/ 	.word	0x00001520


	//   ....[4]....
        /*0224*/ 	.word	0x00001570


	//   ....[5]....
        /*0228*/ 	.word	0x00001580


	//   ....[6]....
        /*022c*/ 	.word	0x00001590


	//   ....[7]....
        /*0230*/ 	.word	0x000015a0


	//   ....[8]....
        /*0234*/ 	.word	0x00001660


	//   ....[9]....
        /*0238*/ 	.word	0x00001680


	//   ....[10]....
        /*023c*/ 	.word	0x000016a0


	//   ....[11]....
        /*0240*/ 	.word	0x00001910


	//   ....[12]....
        /*0244*/ 	.word	0x00001920


	//   ....[13]....
        /*0248*/ 	.word	0x00001940


	//   ....[14]....
        /*024c*/ 	.word	0x00001950


	//   ....[15]....
        /*0250*/ 	.word	0x000019b0


	//   ....[16]....
        /*0254*/ 	.word	0x000019c0


	//   ....[17]....
        /*0258*/ 	.word	0x000019d0


	//   ....[18]....
        /*025c*/ 	.word	0x000019e0


	//   ....[19]....
        /*0260*/ 	.word	0x00001a90


	//   ....[20]....
        /*0264*/ 	.word	0x00001ab0


	//   ....[21]....
        /*0268*/ 	.word	0x00001ad0


	//----- nvinfo : EIATTR_VRC_CTA_INIT_COUNT
	.align		4
.L_64:
        /*026c*/ 	.byte	0x02, 0x4a
	.zero		1
	.zero		1


	//----- nvinfo : EIATTR_EXIT_INSTR_OFFSETS
	.align		4
        /*0270*/ 	.byte	0x04, 0x1c
        /*0272*/ 	.short	(.L_66 - .L_65)


	//   ....[0]....
.L_65:
        /*0274*/ 	.word	0x00003340


	//   ....[1]....
        /*0278*/ 	.word	0x00003370


	//----- nvinfo : EIATTR_REQNTID
	.align		4
.L_66:
        /*027c*/ 	.byte	0x04, 0x10
        /*027e*/ 	.short	(.L_68 - .L_67)
.L_67:
        /*0280*/ 	.word	0x00000100
        /*0284*/ 	.word	0x00000001
        /*0288*/ 	.word	0x00000001


	//----- nvinfo : EIATTR_CBANK_PARAM_SIZE
	.align		4
.L_68:
        /*028c*/ 	.byte	0x03, 0x19
        /*028e*/ 	.short	0x0088


	//----- nvinfo : EIATTR_PARAM_CBANK
	.align		4
        /*0290*/ 	.byte	0x04, 0x0a
        /*0292*/ 	.short	(.L_70 - .L_69)
	.align		4
.L_69:
        /*0294*/ 	.word	index@(.nv.constant0.attn_fwd)
        /*0298*/ 	.short	0x0380
        /*029a*/ 	.short	0x0088


	//----- nvinfo : EIATTR_SW_WAR
	.align		4
.L_70:
        /*029c*/ 	.byte	0x04, 0x36
        /*029e*/ 	.short	(.L_72 - .L_71)
.L_71:
        /*02a0*/ 	.word	0x00000008
.L_72:


//--------------------- .nv.compat                --------------------------
	.section	.nv.compat,"",@"SHT_CUDA_COMPAT_INFO"
	.align	4
        /*0000*/ 	.byte	0x02, 0x02, 0x01, 0x00, 0x02, 0x05, 0x05, 0x00, 0x02, 0x03, 0x00, 0x00, 0x02, 0x06, 0x01, 0x00


//--------------------- .nv.callgraph             --------------------------
	.section	.nv.callgraph,"",@"SHT_CUDA_CALLGRAPH"
	.align	4
	.sectionentsize	8
	.align		4
        /*0000*/ 	.word	0x00000000
	.align		4
        /*0004*/ 	.word	0xffffffff
	.align		4
        /*0008*/ 	.word	0x00000000
	.align		4
        /*000c*/ 	.word	0xfffffffe
	.align		4
        /*0010*/ 	.word	0x00000000
	.align		4
        /*0014*/ 	.word	0xfffffffd
	.align		4
        /*0018*/ 	.word	0x00000000
	.align		4
        /*001c*/ 	.word	0xfffffffc


//--------------------- .nv.constant4             --------------------------
	.section	.nv.constant4,"a",@progbits
	.align	8
	.align		8
.nv.constant4:
        /*0000*/ 	.dword	_$_str


//--------------------- .text.attn_fwd            --------------------------
	.section	.text.attn_fwd,"ax",@progbits
	.align	128
        .global         attn_fwd
        .type           attn_fwd,@function
        .size           attn_fwd,(.L_x_3 - attn_fwd)
        .other          attn_fwd,@"STO_CUDA_ENTRY STV_DEFAULT"
attn_fwd:
.text.attn_fwd:
[----:B------:R-:W0:Y:S01]  /*0000*/  LDC R1, c[0x0][0x37c] ;  /* 0x0000df00ff017b82 */ /* 0x000e220000000800 */
[----:B------:R-:W1:Y:S07]  /*0010*/  S2R R40, SR_TID.X ;  /* 0x0000000000287919 */ /* 0x000e6e0000002100 */
[----:B------:R-:W2:Y:S01]  /*0020*/  S2UR UR7, SR_CTAID.Y ;  /* 0x00000000000779c3 */ /* 0x000ea20000002600 */
[----:B------:R-:W2:Y:S01]  /*0030*/  LDCU.64 UR4, c[0x0][0x3b0] ;  /* 0x00007600ff0477ac */ /* 0x000ea20008000a00 */
[----:B------:R-:W3:Y:S01]  /*0040*/  S2R R3, SR_CTAID.X ;  /* 0x0000000000037919 */ /* 0x000ee20000002500 */
[----:B------:R-:W4:Y:S05]  /*0050*/  LDCU.64 UR8, c[0x0][0x358] ;  /* 0x00006b00ff0877ac */ /* 0x000f2a0008000a00 */
[----:B------:R-:W5:Y:S08]  /*0060*/  LDC R14, c[0x0][0x3b8] ;  /* 0x0000ee00ff0e7b82 */ /* 0x000f700000000800 */
[----:B------:R-:W0:Y:S01]  /*0070*/  LDC.64 R18, c[0x0][0x380] ;  /* 0x0000e000ff127b82 */ /* 0x000e220000000a00 */
[----:B--2---:R-:W-:-:S04]  /*0080*/  UIMAD UR4, UR7, UR4, URZ ;  /* 0x00000004070472a4 */ /* 0x004fc8000f8e02ff */
[----:B------:R-:W-:Y:S01]  /*0090*/  USHF.L.U32 UR6, UR4, 0x1, URZ ;  /* 0x0000000104067899 */ /* 0x000fe200080006ff */
[----:B-1----:R-:W-:Y:S02]  /*00a0*/  LOP3.LUT R16, R40, 0x1f, RZ, 0xc0, !PT ;  /* 0x0000001f28107812 */ /* 0x002fe400078ec0ff */
[----:B------:R-:W-:-:S03]  /*00b0*/  SHF.R.U32.HI R4, RZ, 0x5, R40 ;  /* 0x00000005ff047819 */ /* 0x000fc60000011628 */
[----:B---3--:R-:W-:Y:S01]  /*00c0*/  IMAD R0, R3, 0x20, R16 ;  /* 0x0000002003007824 */ /* 0x008fe200078e0210 */
[----:B------:R-:W-:-:S03]  /*00d0*/  SGXT.U32 R4, R4, 0x3 ;  /* 0x000000030404781a */ /* 0x000fc60000000000 */
[----:B------:R-:W-:Y:S01]  /*00e0*/  IMAD R2, R0, UR5, RZ ;  /* 0x0000000500027c24 */ /* 0x000fe2000f8e02ff */
[----:B------:R-:W-:Y:S01]  /*00f0*/  UIMAD.WIDE UR4, UR4, 0x2, URZ ;  /* 0x00000002040478a5 */ /* 0x000fe2000f8e02ff */
[----:B-----5:R-:W-:Y:S02]  /*0100*/  IMAD R5, R4, R14, RZ ;  /* 0x0000000e04057224 */ /* 0x020fe400078e02ff */
[C---:B------:R-:W-:Y:S02]  /*0110*/  IMAD.SHL.U32 R3, R2.reuse, 0x2, RZ ;  /* 0x0000000202037824 */ /* 0x040fe400078e00ff */
[----:B------:R-:W-:Y:S01]  /*0120*/  IMAD.HI R2, R2, 0x2, RZ ;  /* 0x0000000202027827 */ /* 0x000fe200078e02ff */
[----:B------:R-:W-:Y:S02]  /*0130*/  LEA R7, R14, R5, 0x3 ;  /* 0x000000050e077211 */ /* 0x000fe400078e18ff */
[----:B0-----:R-:W-:-:S03]  /*0140*/  IADD3 R18, P0, P1, R3, UR6, R18 ;  /* 0x0000000603127c10 */ /* 0x001fc6000f91e012 */
[----:B------:R-:W-:Y:S01]  /*0150*/  IMAD R8, R14, 0x8, R7 ;  /* 0x000000080e087824 */ /* 0x000fe200078e0207 */
[----:B------:R-:W-:Y:S02]  /*0160*/  IADD3.X R20, PT, PT, R2, UR5, R19, P0, P1 ;  /* 0x0000000502147c10 */ /* 0x000fe400087e2413 */
[-C--:B------:R-:W-:Y:S01]  /*0170*/  LEA R2, P0, R5, R18.reuse, 0x1 ;  /* 0x0000001205027211 */ /* 0x080fe200078008ff */
[----:B------:R-:W-:Y:S01]  /*0180*/  IMAD R9, R14, 0x8, R8 ;  /* 0x000000080e097824 */ /* 0x000fe200078e0208 */
[----:B------:R-:W-:Y:S02]  /*0190*/  LEA R4, P1, R7, R18, 0x1 ;  /* 0x0000001207047211 */ /* 0x000fe400078208ff */
[----:B------:R-:W-:Y:S02]  /*01a0*/  LEA.HI.X.SX32 R3, R5, R20, 0x1, P0 ;  /* 0x0000001405037211 */ /* 0x000fe400000f0eff */
[----:B------:R-:W-:Y:S02]  /*01b0*/  LEA R6, P0, R8, R18, 0x1 ;  /* 0x0000001208067211 */ /* 0x000fe400078008ff */
[----:B------:R-:W-:Y:S01]  /*01c0*/  LEA R11, R14, R9, 0x3 ;  /* 0x000000090e0b7211 */ /* 0x000fe200078e18ff */
[----:B----4-:R0:W2:Y:S01]  /*01d0*/  LDG.E.U16 R17, desc[UR8][R2.64] ;  /* 0x0000000802117981 */ /* 0x0100a2000c1e1500 */
[----:B------:R-:W-:-:S02]  /*01e0*/  LEA.HI.X.SX32 R5, R7, R20, 0x1, P1 ;  /* 0x0000001407057211 */ /* 0x000fc400008f0eff */
[----:B------:R-:W-:Y:S02]  /*01f0*/  LEA.HI.X.SX32 R7, R8, R20, 0x1, P0 ;  /* 0x0000001408077211 */ /* 0x000fe400000f0eff */
[C---:B------:R-:W-:Y:S01]  /*0200*/  LEA R8, P0, R9.reuse, R18, 0x1 ;  /* 0x0000001209087211 */ /* 0x040fe200078008ff */
[C---:B------:R-:W-:Y:S01]  /*0210*/  IMAD R13, R14.reuse, 0x8, R11 ;  /* 0x000000080e0d7824 */ /* 0x040fe200078e020b */
[----:B------:R1:W3:Y:S02]  /*0220*/  LDG.E.U16 R19, desc[UR8][R4.64] ;  /* 0x0000000804137981 */ /* 0x0002e4000c1e1500 */
[----:B------:R-:W-:Y:S01]  /*0230*/  LEA.HI.X.SX32 R9, R9, R20, 0x1, P0 ;  /* 0x0000001409097211 */ /* 0x000fe200000f0eff */
[----:B------:R-:W-:Y:S01]  /*0240*/  IMAD R15, R14, 0x8, R13 ;  /* 0x000000080e0f7824 */ /* 0x000fe200078e020d */
[C---:B------:R-:W-:Y:S01]  /*0250*/  LEA R10, P0, R11.reuse, R18, 0x1 ;  /* 0x000000120b0a7211 */ /* 0x040fe200078008ff */
[----:B------:R-:W4:Y:S03]  /*0260*/  LDG.E.U16 R7, desc[UR8][R6.64] ;  /* 0x0000000806077981 */ /* 0x000f26000c1e1500 */
[----:B------:R-:W-:Y:S01]  /*0270*/  LEA.HI.X.SX32 R11, R11, R20, 0x1, P0 ;  /* 0x000000140b0b7211 */ /* 0x000fe200000f0eff */
[----:B------:R-:W5:Y:S01]  /*0280*/  LDG.E.U16 R9, desc[UR8][R8.64] ;  /* 0x0000000808097981 */ /* 0x000f62000c1e1500 */
[----:B------:R-:W-:-:S02]  /*0290*/  LEA R12, P0, R13, R18, 0x1 ;  /* 0x000000120d0c7211 */ /* 0x000fc400078008ff */
[----:B0-----:R-:W-:Y:S02]  /*02a0*/  LEA R2, R14, R15, 0x3 ;  /* 0x0000000f0e027211 */ /* 0x001fe400078e18ff */
[----:B------:R-:W-:Y:S01]  /*02b0*/  LEA.HI.X.SX32 R13, R13, R20, 0x1, P0 ;  /* 0x000000140d0d7211 */ /* 0x000fe200000f0eff */
[----:B------:R0:W5:Y:S01]  /*02c0*/  LDG.E.U16 R11, desc[UR8][R10.64] ;  /* 0x000000080a0b7981 */ /* 0x000162000c1e1500 */
[CC--:B------:R-:W-:Y:S02]  /*02d0*/  LEA R14, P1, R15.reuse, R18.reuse, 0x1 ;  /* 0x000000120f0e7211 */ /* 0x0c0fe400078208ff */
[C---:B-1----:R-:W-:Y:S02]  /*02e0*/  LEA R4, P0, R2.reuse, R18, 0x1 ;  /* 0x0000001202047211 */ /* 0x042fe400078008ff */
[-C--:B------:R-:W-:Y:S01]  /*02f0*/  LEA.HI.X.SX32 R15, R15, R20.reuse, 0x1, P1 ;  /* 0x000000140f0f7211 */ /* 0x080fe200008f0eff */
[----:B------:R-:W5:Y:S01]  /*0300*/  LDG.E.U16 R13, desc[UR8][R12.64] ;  /* 0x000000080c0d7981 */ /* 0x000f62000c1e1500 */
[----:B------:R-:W-:-:S04]  /*0310*/  LEA.HI.X.SX32 R5, R2, R20, 0x1, P0 ;  /* 0x0000001402057211 */ /* 0x000fc800000f0eff */
[----:B------:R-:W5:Y:S04]  /*0320*/  LDG.E.U16 R15, desc[UR8][R14.64] ;  /* 0x000000080e0f7981 */ /* 0x000f68000c1e1500 */
[----:B------:R-:W5:Y:S01]  /*0330*/  LDG.E.U16 R5, desc[UR8][R4.64] ;  /* 0x0000000804057981 */ /* 0x000f62000c1e1500 */
[----:B------:R-:W1:Y:S01]  /*0340*/  S2UR UR6, SR_CgaCtaId ;  /* 0x00000000000679c3 */ /* 0x000e620000008800 */
[----:B------:R-:W-:Y:S01]  /*0350*/  UMOV UR4, 0x400 ;  /* 0x0000040000047882 */ /* 0x000fe20000000000 */
[C---:B------:R-:W-:Y:S01]  /*0360*/  LOP3.LUT R2, R40.reuse, 0xc0, RZ, 0xc0, !PT ;  /* 0x000000c028027812 */ /* 0x040fe200078ec0ff */
[----:B------:R-:W-:-:S03]  /*0370*/  IMAD.SHL.U32 R3, R40, 0x2, RZ ;  /* 0x0000000228037824 */ /* 0x000fc600078e00ff */
[----:B------:R-:W-:-:S04]  /*0380*/  SHF.R.U32.HI R2, RZ, 0x2, R2 ;  /* 0x00000002ff027819 */ /* 0x000fc80000011602 */
[----:B------:R-:W-:Y:S01]  /*0390*/  LOP3.LUT R2, R2, 0x1fe, R3, 0x78, !PT ;  /* 0x000001fe02027812 */ /* 0x000fe200078e7803 */
[----:B-1----:R-:W-:Y:S01]  /*03a0*/  ULEA UR6, UR6, UR4, 0x18 ;  /* 0x0000000406067291 */ /* 0x002fe2000f8ec0ff */
[----:B------:R-:W1:Y:S01]  /*03b0*/  LDCU UR4, c[0x0][0x3f0] ;  /* 0x00007e00ff0477ac */ /* 0x000e620008000800 */
[----:B------:R-:W-:Y:S01]  /*03c0*/  IMAD.MOV.U32 R62, RZ, RZ, -0x800000 ;  /* 0xff800000ff3e7424 */ /* 0x000fe200078e00ff */
[----:B------:R-:W-:Y:S01]  /*03d0*/  MOV R63, 0xff800000 ;  /* 0xff800000003f7802 */ /* 0x000fe20000000f00 */
[----:B------:R-:W-:Y:S01]  /*03e0*/  IMAD.MOV.U32 R68, RZ, RZ, -0x800000 ;  /* 0xff800000ff447424 */ /* 0x000fe200078e00ff */
[----:B------:R-:W-:Y:S01]  /*03f0*/  MOV R124, 0x3f800000 ;  /* 0x3f800000007c7802 */ /* 0x000fe20000000f00 */
[----:B------:R-:W-:Y:S01]  /*0400*/  IMAD.MOV.U32 R69, RZ, RZ, -0x800000 ;  /* 0xff800000ff457424 */ /* 0x000fe200078e00ff */
[----:B------:R-:W-:Y:S01]  /*0410*/  MOV R123, 0x3f800000 ;  /* 0x3f800000007b7802 */ /* 0x000fe20000000f00 */
[----:B------:R-:W-:Y:S01]  /*0420*/  IMAD.MOV.U32 R125, RZ, RZ, 0x3f800000 ;  /* 0x3f800000ff7d7424 */ /* 0x000fe200078e00ff */
[----:B-1----:R-:W-:Y:S01]  /*0430*/  UISETP.GE.AND UP0, UPT, UR4, 0x1, UPT ;  /* 0x000000010400788c */ /* 0x002fe2000bf06270 */
[----:B------:R-:W-:Y:S01]  /*0440*/  IMAD.MOV.U32 R122, RZ, RZ, 0x3f800000 ;  /* 0x3f800000ff7a7424 */ /* 0x000fe200078e00ff */
[----:B------:R-:W-:-:S02]  /*0450*/  CS2R R32, SRZ ;  /* 0x0000000000207805 */ /* 0x000fc4000001ff00 */
[----:B------:R-:W-:Y:S02]  /*0460*/  CS2R R34, SRZ ;  /* 0x0000000000227805 */ /* 0x000fe4000001ff00 */
[----:B------:R-:W-:Y:S02]  /*0470*/  CS2R R56, SRZ ;  /* 0x0000000000387805 */ /* 0x000fe4000001ff00 */
[----:B------:R-:W-:Y:S02]  /*0480*/  CS2R R58, SRZ ;  /* 0x00000000003a7805 */ /* 0x000fe4000001ff00 */
[C---:B0-----:R-:W-:Y:S02]  /*0490*/  LOP3.LUT R10, R40.reuse, 0xff, RZ, 0xc0, !PT ;  /* 0x000000ff280a7812 */ /* 0x041fe400078ec0ff */
[----:B------:R-:W-:Y:S01]  /*04a0*/  LOP3.LUT R8, R40, 0x3f, RZ, 0xc0, !PT ;  /* 0x0000003f28087812 */ /* 0x000fe200078ec0ff */
[----:B--2---:R0:W-:Y:S04]  /*04b0*/  STS.U16 [R2+UR6+0x2000], R17 ;  /* 0x0020001102007988 */ /* 0x0041e80008000406 */
[----:B---3--:R0:W-:Y:S04]  /*04c0*/  STS.U16 [R2+UR6+0x2200], R19 ;  /* 0x0022001302007988 */ /* 0x0081e80008000406 */
[----:B----4-:R0:W-:Y:S04]  /*04d0*/  STS.U16 [R2+UR6+0x2400], R7 ;  /* 0x0024000702007988 */ /* 0x0101e80008000406 */
[----:B-----5:R0:W-:Y:S04]  /*04e0*/  STS.U16 [R2+UR6+0x2600], R9 ;  /* 0x0026000902007988 */ /* 0x0201e80008000406 */
[----:B------:R0:W-:Y:S04]  /*04f0*/  STS.U16 [R2+UR6+0x2800], R11 ;  /* 0x0028000b02007988 */ /* 0x0001e80008000406 */
[----:B------:R0:W-:Y:S04]  /*0500*/  STS.U16 [R2+UR6+0x2a00], R13 ;  /* 0x002a000d02007988 */ /* 0x0001e80008000406 */
[----:B------:R0:W-:Y:S04]  /*0510*/  STS.U16 [R2+UR6+0x2c00], R15 ;  /* 0x002c000f02007988 */ /* 0x0001e80008000406 */
[----:B------:R0:W-:Y:S01]  /*0520*/  STS.U16 [R2+UR6+0x2e00], R5 ;  /* 0x002e000502007988 */ /* 0x0001e20008000406 */
[----:B------:R-:W-:Y:S05]  /*0530*/  BRA.U !UP0, `(.L_x_0) ;  /* 0x0000001d083c7547 */ /* 0x000fea000b800000 */
[----:B------:R-:W1:Y:S01]  /*0540*/  LDC.64 R42, c[0x0][0x3c0] ;  /* 0x0000f000ff2a7b82 */ /* 0x000e620000000a00 */
[----:B------:R-:W-:Y:S01]  /*0550*/  SHF.R.U32.HI R12, RZ, 0x6, R40 ;  /* 0x00000006ff0c7819 */ /* 0x000fe20000011628 */
[C---:B------:R-:W-:Y:S01]  /*0560*/  IMAD.SHL.U32 R28, R40.reuse, 0x80, RZ ;  /* 0x00000080281c7824 */ /* 0x040fe200078e00ff */
[----:B0-----:R-:W-:Y:S01]  /*0570*/  LOP3.LUT R7, R40, 0x7, RZ, 0xc0, !PT ;  /* 0x0000000728077812 */ /* 0x001fe200078ec0ff */
[----:B------:R-:W0:Y:S01]  /*0580*/  LDCU.64 UR4, c[0x0][0x3d0] ;  /* 0x00007a00ff0477ac */ /* 0x000e220008000a00 */
[----:B------:R-:W-:Y:S01]  /*0590*/  SGXT.U32 R12, R12, 0x2 ;  /* 0x000000020c0c781a */ /* 0x000fe20000000000 */
[----:B------:R-:W-:Y:S01]  /*05a0*/  IMAD.MOV.U32 R67, RZ, RZ, -0x800000 ;  /* 0xff800000ff437424 */ /* 0x000fe200078e00ff */
[----:B------:R-:W-:Y:S01]  /*05b0*/  LOP3.LUT R4, R40, 0xe0, RZ, 0xc0, !PT ;  /* 0x000000e028047812 */ /* 0x000fe200078ec0ff */
[----:B------:R-:W-:Y:S01]  /*05c0*/  IMAD.SHL.U32 R5, R7, 0x10, RZ ;  /* 0x0000001007057824 */ /* 0x000fe200078e00ff */
[----:B------:R-:W2:Y:S01]  /*05d0*/  LDCU UR10, c[0x0][0x3c8] ;  /* 0x00007900ff0a77ac */ /* 0x000ea20008000800 */
[----:B------:R-:W3:Y:S01]  /*05e0*/  LDC R48, c[0x0][0x3d8] ;  /* 0x0000f600ff307b82 */ /* 0x000ee20000000800 */
[----:B------:R-:W-:Y:S01]  /*05f0*/  SHF.R.U32.HI R6, RZ, 0x1, R4 ;  /* 0x00000001ff067819 */ /* 0x000fe20000011604 */
[----:B------:R-:W-:Y:S01]  /*0600*/  IMAD R14, R4, 0x20, R5 ;  /* 0x00000020040e7824 */ /* 0x000fe200078e0205 */
[----:B------:R-:W-:Y:S01]  /*0610*/  SHF.L.U32 R4, R40, 0x3, RZ ;  /* 0x0000000328047819 */ /* 0x000fe200000006ff */
[----:B------:R-:W4:Y:S01]  /*0620*/  LDCU.64 UR12, c[0x0][0x388] ;  /* 0x00007100ff0c77ac */ /* 0x000f220008000a00 */
[C---:B------:R-:W-:Y:S01]  /*0630*/  LOP3.LUT R9, R5.reuse, 0x780, R28, 0xf8, !PT ;  /* 0x0000078005097812 */ /* 0x040fe200078ef81c */
[----:B------:R-:W-:Y:S01]  /*0640*/  IMAD.MOV.U32 R66, RZ, RZ, -0x800000 ;  /* 0xff800000ff427424 */ /* 0x000fe200078e00ff */
[----:B------:R-:W-:Y:S01]  /*0650*/  LOP3.LUT R6, R5, R6, RZ, 0x3c, !PT ;  /* 0x0000000605067212 */ /* 0x000fe200078e3cff */
[----:B------:R-:W-:Y:S01]  /*0660*/  IMAD.MOV.U32 R125, RZ, RZ, 0x3f800000 ;  /* 0x3f800000ff7d7424 */ /* 0x000fe200078e00ff */
[----:B------:R-:W-:Y:S01]  /*0670*/  LEA R5, R16, UR6, 0x7 ;  /* 0x0000000610057c11 */ /* 0x000fe2000f8e38ff */
[----:B------:R-:W-:Y:S01]  /*0680*/  IMAD.MOV.U32 R122, RZ, RZ, 0x3f800000 ;  /* 0x3f800000ff7a7424 */ /* 0x000fe200078e00ff */
[----:B------:R-:W-:Y:S01]  /*0690*/  LOP3.LUT R4, R4, 0x30, RZ, 0xc0, !PT ;  /* 0x0000003004047812 */ /* 0x000fe200078ec0ff */
[----:B0-----:R-:W-:Y:S01]  /*06a0*/  IMAD R15, R8, UR5, RZ ;  /* 0x00000005080f7c24 */ /* 0x001fe2000f8e02ff */
[----:B------:R-:W-:Y:S01]  /*06b0*/  LOP3.LUT R14, R14, 0x30, R3, 0x78, !PT ;  /* 0x000000300e0e7812 */ /* 0x000fe200078e7803 */
[----:B-1----:R-:W-:Y:S01]  /*06c0*/  IMAD R18, R12, R43, RZ ;  /* 0x0000002b0c127224 */ /* 0x002fe200078e02ff */
[----:B------:R-:W-:Y:S01]  /*06d0*/  UIMAD UR4, UR7, UR4, URZ ;  /* 0x00000004070472a4 */ /* 0x000fe2000f8e02ff */
[----:B------:R-:W-:Y:S01]  /*06e0*/  IMAD.IADD R6, R6, 0x1, R5 ;  /* 0x0000000106067824 */ /* 0x000fe200078e0205 */
[C---:B------:R-:W-:Y:S01]  /*06f0*/  LOP3.LUT P0, RZ, R40.reuse, 0x7, RZ, 0xc0, !PT ;  /* 0x0000000728ff7812 */ /* 0x040fe2000780c0ff */
[----:B------:R-:W-:Y:S01]  /*0700*/  IMAD R20, R43, 0x4, R18 ;  /* 0x000000042b147824 */ /* 0x000fe200078e0212 */
[C---:B------:R-:W-:Y:S01]  /*0710*/  LOP3.LUT P1, RZ, R40.reuse, 0x3, RZ, 0xc0, !PT ;  /* 0x0000000328ff7812 */ /* 0x040fe2000782c0ff */
[----:B------:R-:W-:Y:S01]  /*0720*/  IMAD R46, R7, 0x40, R4 ;  /* 0x00000040072e7824 */ /* 0x000fe200078e0204 */
[----:B------:R-:W-:Y:S01]  /*0730*/  LOP3.LUT R17, R40, 0x10, RZ, 0xc0, !PT ;  /* 0x0000001028117812 */ /* 0x000fe200078ec0ff */
[----:B------:R-:W-:Y:S01]  /*0740*/  IMAD R22, R43, 0x4, R20 ;  /* 0x000000042b167824 */ /* 0x000fe200078e0214 */
[----:B------:R-:W0:Y:S01]  /*0750*/  LDC.64 R4, c[0x0][0x390] ;  /* 0x0000e400ff047b82 */ /* 0x000e220000000a00 */
[----:B--2---:R-:W-:Y:S01]  /*0760*/  IMAD R11, R8, UR10, RZ ;  /* 0x0000000a080b7c24 */ /* 0x004fe2000f8e02ff */
[----:B------:R-:W-:Y:S01]  /*0770*/  LOP3.LUT R8, R9, 0x10, R40, 0x78, !PT ;  /* 0x0000001009087812 */ /* 0x000fe200078e7828 */
[----:B------:R-:W-:Y:S01]  /*0780*/  IMAD R9, R42, UR7, RZ ;  /* 0x000000072a097c24 */ /* 0x000fe2000f8e02ff */
[----:B------:R-:W-:Y:S01]  /*0790*/  LEA R24, R43, R22, 0x2 ;  /* 0x000000162b187211 */ /* 0x000fe200078e10ff */
[----:B------:R-:W-:Y:S01]  /*07a0*/  IMAD R7, R7, 0x80, R14 ;  /* 0x0000008007077824 */ /* 0x000fe200078e020e */
[----:B------:R-:W-:Y:S01]  /*07b0*/  USHF.L.U32 UR5, UR4, 0x1, URZ ;  /* 0x0000000104057899 */ /* 0x000fe200080006ff */
[----:B------:R-:W-:Y:S01]  /*07c0*/  IMAD.SHL.U32 R14, R11, 0x2, RZ ;  /* 0x000000020b0e7824 */ /* 0x000fe200078e00ff */
[----:B------:R-:W-:Y:S01]  /*07d0*/  LEA R26, R43, R24, 0x2 ;  /* 0x000000182b1a7211 */ /* 0x000fe200078e10ff */
[----:B------:R-:W-:Y:S01]  /*07e0*/  IMAD.HI R16, R11, 0x2, RZ ;  /* 0x000000020b107827 */ /* 0x000fe200078e02ff */
[----:B------:R-:W-:-:S02]  /*07f0*/  SHF.L.U32 R11, R9, 0x1, RZ ;  /* 0x00000001090b7819 */ /* 0x000fc400000006ff */
[----:B------:R-:W-:Y:S02]  /*0800*/  CS2R R56, SRZ ;  /* 0x0000000000387805 */ /* 0x000fe4000001ff00 */
[----:B------:R-:W-:Y:S01]  /*0810*/  LOP3.LUT R46, R46, 0x10, R3, 0x78, !PT ;  /* 0x000000102e2e7812 */ /* 0x000fe200078e7803 */
[----:B------:R-:W-:Y:S01]  /*0820*/  IMAD R28, R43, 0x4, R26 ;  /* 0x000000042b1c7824 */ /* 0x000fe200078e021a */
[----:B----4-:R-:W-:Y:S01]  /*0830*/  IADD3 R91, P2, P3, R14, UR12, R11 ;  /* 0x0000000c0e5b7c10 */ /* 0x010fe2000fb5e00b */
[----:B------:R-:W-:Y:S01]  /*0840*/  IMAD.HI R13, R9, 0x2, RZ ;  /* 0x00000002090d7827 */ /* 0x000fe200078e02ff */
[----:B------:R-:W-:Y:S02]  /*0850*/  MOV R65, 0xff800000 ;  /* 0xff80000000417802 */ /* 0x000fe40000000f00 */
[----:B------:R-:W-:Y:S02]  /*0860*/  CS2R R58, SRZ ;  /* 0x00000000003a7805 */ /* 0x000fe4000001ff00 */
[-C--:B------:R-:W-:Y:S01]  /*0870*/  LEA R120, P5, R18, R91.reuse, 0x1 ;  /* 0x0000005b12787211 */ /* 0x080fe200078a08ff */
[----:B------:R-:W-:Y:S01]  /*0880*/  IMAD R30, R43, 0x4, R28 ;  /* 0x000000042b1e7824 */ /* 0x000fe200078e021c */
[----:B------:R-:W-:Y:S01]  /*0890*/  IADD3.X R19, PT, PT, R16, UR13, R13, P2, P3 ;  /* 0x0000000d10137c10 */ /* 0x000fe200097e640d */
[----:B------:R-:W-:Y:S01]  /*08a0*/  IMAD.SHL.U32 R11, R15, 0x2, RZ ;  /* 0x000000020f0b7824 */ /* 0x000fe200078e00ff */
[----:B------:R-:W-:Y:S01]  /*08b0*/  LEA R114, P6, R24, R91, 0x1 ;  /* 0x0000005b18727211 */ /* 0x000fe200078c08ff */
[----:B---3--:R-:W-:Y:S01]  /*08c0*/  IMAD R12, R12, R48, RZ ;  /* 0x000000300c0c7224 */ /* 0x008fe200078e02ff */
[----:B------:R-:W-:Y:S01]  /*08d0*/  LEA R32, R43, R30, 0x2 ;  /* 0x0000001e2b207211 */ /* 0x000fe200078e10ff */
[----:B------:R-:W-:Y:S01]  /*08e0*/  IMAD R9, R17, 0x20, R46 ;  /* 0x0000002011097824 */ /* 0x000fe200078e022e */
[----:B0-----:R-:W-:Y:S01]  /*08f0*/  IADD3 R46, P2, P3, R11, UR5, R4 ;  /* 0x000000050b2e7c10 */ /* 0x001fe2000fb5e004 */
[----:B------:R-:W-:Y:S01]  /*0900*/  IMAD.HI R16, R15, 0x2, RZ ;  /* 0x000000020f107827 */ /* 0x000fe200078e02ff */
[C---:B------:R-:W-:Y:S01]  /*0910*/  LEA R34, R43.reuse, R32, 0x2 ;  /* 0x000000202b227211 */ /* 0x040fe200078e10ff */
[----:B------:R-:W-:Y:S01]  /*0920*/  UIMAD.WIDE UR4, UR4, 0x2, URZ ;  /* 0x00000002040478a5 */ /* 0x000fe2000f8e02ff */
[----:B------:R-:W-:Y:S01]  /*0930*/  LEA.HI.X.SX32 R121, R18, R19, 0x1, P5 ;  /* 0x0000001312797211 */ /* 0x000fe200028f0eff */
[----:B------:R-:W0:Y:S01]  /*0940*/  LDCU UR11, c[0x0][0x3f0] ;  /* 0x00007e00ff0b77ac */ /* 0x000e220008000800 */
[----:B------:R-:W-:Y:S01]  /*0950*/  LEA R11, R48, R12, 0x2 ;  /* 0x0000000c300b7211 */ /* 0x000fe200078e10ff */
[C---:B------:R-:W-:Y:S01]  /*0960*/  IMAD R36, R43.reuse, 0x4, R34 ;  /* 0x000000042b247824 */ /* 0x040fe200078e0222 */
[-C--:B------:R-:W-:Y:S01]  /*0970*/  LEA R118, P4, R20, R91.reuse, 0x1 ;  /* 0x0000005b14767211 */ /* 0x080fe200078808ff */
[----:B------:R-:W1:Y:S01]  /*0980*/  LDCU UR10, c[0x0][0x3a8] ;  /* 0x00007500ff0a77ac */ /* 0x000e620008000800 */
[----:B------:R-:W-:Y:S01]  /*0990*/  LEA R116, P5, R22, R91, 0x1 ;  /* 0x0000005b16747211 */ /* 0x000fe200078a08ff */
[C---:B------:R-:W-:Y:S01]  /*09a0*/  IMAD R38, R43.reuse, 0x4, R36 ;  /* 0x000000042b267824 */ /* 0x040fe200078e0224 */
[----:B------:R-:W-:Y:S01]  /*09b0*/  LEA.HI.X.SX32 R115, R24, R19, 0x1, P6 ;  /* 0x0000001318737211 */ /* 0x000fe200030f0eff */
[----:B------:R-:W-:Y:S01]  /*09c0*/  IMAD R13, R48, 0x4, R11 ;  /* 0x00000004300d7824 */ /* 0x000fe200078e020b */
[----:B------:R-:W-:Y:S01]  /*09d0*/  LEA R108, P6, R30, R91, 0x1 ;  /* 0x0000005b1e6c7211 */ /* 0x000fe200078c08ff */
[----:B------:R-:W-:Y:S01]  /*09e0*/  UMOV UR4, URZ ;  /* 0x000000ff00047c82 */ /* 0x000fe20008000000 */
[----:B------:R-:W-:Y:S01]  /*09f0*/  LEA R40, R43, R38, 0x2 ;  /* 0x000000262b287211 */ /* 0x000fe200078e10ff */
[----:B------:R-:W-:Y:S01]  /*0a00*/  IMAD R15, R48, 0x4, R13 ;  /* 0x00000004300f7824 */ /* 0x000fe200078e020d */
[----:B------:R-:W-:-:S02]  /*0a10*/  LEA.HI.X.SX32 R119, R20, R19, 0x1, P4 ;  /* 0x0000001314777211 */ /* 0x000fc400020f0eff */
[----:B------:R-:W-:Y:S01]  /*0a20*/  LEA.HI.X.SX32 R117, R22, R19, 0x1, P5 ;  /* 0x0000001316757211 */ /* 0x000fe200028f0eff */
[C---:B------:R-:W-:Y:S01]  /*0a30*/  IMAD R42, R43.reuse, 0x4, R40 ;  /* 0x000000042b2a7824 */ /* 0x040fe200078e0228 */
[-C--:B------:R-:W-:Y:S02]  /*0a40*/  LEA R112, P4, R26, R91.reuse, 0x1 ;  /* 0x0000005b1a707211 */ /* 0x080fe400078808ff */
[----:B------:R-:W-:Y:S01]  /*0a50*/  LEA R110, P5, R28, R91, 0x1 ;  /* 0x0000005b1c6e7211 */ /* 0x000fe200078a08ff */
[C---:B------:R-:W-:Y:S01]  /*0a60*/  IMAD R44, R43.reuse, 0x4, R42 ;  /* 0x000000042b2c7824 */ /* 0x040fe200078e022a */
[----:B------:R-:W-:Y:S02]  /*0a70*/  LEA.HI.X.SX32 R109, R30, R19, 0x1, P6 ;  /* 0x000000131e6d7211 */ /* 0x000fe400030f0eff */
[----:B------:R-:W-:Y:S02]  /*0a80*/  LEA R102, P6, R36, R91, 0x1 ;  /* 0x0000005b24667211 */ /* 0x000fe400078c08ff */
[----:B------:R-:W-:-:S02]  /*0a90*/  LEA R14, R43, R44, 0x2 ;  /* 0x0000002c2b0e7211 */ /* 0x000fc400078e10ff */
[-C--:B------:R-:W-:Y:S02]  /*0aa0*/  LEA.HI.X.SX32 R113, R26, R19.reuse, 0x1, P4 ;  /* 0x000000131a717211 */ /* 0x080fe400020f0eff */
[----:B------:R-:W-:Y:S01]  /*0ab0*/  LEA.HI.X.SX32 R111, R28, R19, 0x1, P5 ;  /* 0x000000131c6f7211 */ /* 0x000fe200028f0eff */
[----:B------:R-:W-:Y:S01]  /*0ac0*/  IMAD R4, R43, 0x4, R14 ;  /* 0x000000042b047824 */ /* 0x000fe200078e020e */
[-C--:B------:R-:W-:Y:S02]  /*0ad0*/  LEA R106, P4, R32, R91.reuse, 0x1 ;  /* 0x0000005b206a7211 */ /* 0x080fe400078808ff */
[----:B------:R-:W-:Y:S02]  /*0ae0*/  LEA R104, P5, R34, R91, 0x1 ;  /* 0x0000005b22687211 */ /* 0x000fe400078a08ff */
[----:B------:R-:W-:Y:S02]  /*0af0*/  LEA.HI.X.SX32 R103, R36, R19, 0x1, P6 ;  /* 0x0000001324677211 */ /* 0x000fe400030f0eff */
[----:B------:R-:W-:-:S02]  /*0b00*/  LEA R96, P6, R42, R91, 0x1 ;  /* 0x0000005b2a607211 */ /* 0x000fc400078c08ff */
[----:B------:R-:W-:Y:S02]  /*0b10*/  LEA R17, R48, R15, 0x2 ;  /* 0x0000000f30117211 */ /* 0x000fe400078e10ff */
[-C--:B------:R-:W-:Y:S02]  /*0b20*/  LEA.HI.X.SX32 R107, R32, R19.reuse, 0x1, P4 ;  /* 0x00000013206b7211 */ /* 0x080fe400020f0eff */
[----:B------:R-:W-:Y:S02]  /*0b30*/  CS2R R32, SRZ ;  /* 0x0000000000207805 */ /* 0x000fe4000001ff00 */
[----:B------:R-:W-:Y:S01]  /*0b40*/  LEA.HI.X.SX32 R105, R34, R19, 0x1, P5 ;  /* 0x0000001322697211 */ /* 0x000fe200028f0eff */
[----:B------:R-:W-:Y:S01]  /*0b50*/  IMAD R18, R48, 0x4, R17 ;  /* 0x0000000430127824 */ /* 0x000fe200078e0211 */
[----:B------:R-:W-:Y:S02]  /*0b60*/  LEA R100, P4, R38, R91, 0x1 ;  /* 0x0000005b26647211 */ /* 0x000fe400078808ff */
[----:B------:R-:W-:-:S02]  /*0b70*/  CS2R R34, SRZ ;  /* 0x0000000000227805 */ /* 0x000fc4000001ff00 */
[----:B------:R-:W-:Y:S02]  /*0b80*/  LEA R98, P5, R40, R91, 0x1 ;  /* 0x0000005b28627211 */ /* 0x000fe400078a08ff */
[----:B------:R-:W-:Y:S02]  /*0b90*/  LEA.HI.X.SX32 R97, R42, R19, 0x1, P6 ;  /* 0x000000132a617211 */ /* 0x000fe400030f0eff */
[----:B------:R-:W-:Y:S02]  /*0ba0*/  LEA R90, P6, R4, R91, 0x1 ;  /* 0x0000005b045a7211 */ /* 0x000fe400078c08ff */
[-C--:B------:R-:W-:Y:S02]  /*0bb0*/  LEA.HI.X.SX32 R101, R38, R19.reuse, 0x1, P4 ;  /* 0x0000001326657211 */ /* 0x080fe400020f0eff */
[----:B------:R-:W-:Y:S02]  /*0bc0*/  LEA.HI.X.SX32 R99, R40, R19, 0x1, P5 ;  /* 0x0000001328637211 */ /* 0x000fe400028f0eff */
[----:B------:R-:W-:-:S02]  /*0bd0*/  LEA R94, P4, R44, R91, 0x1 ;  /* 0x0000005b2c5e7211 */ /* 0x000fc400078808ff */
[----:B------:R-:W-:Y:S02]  /*0be0*/  LEA R92, P5, R14, R91, 0x1 ;  /* 0x0000005b0e5c7211 */ /* 0x000fe400078a08ff */
[-C--:B------:R-:W-:Y:S01]  /*0bf0*/  LEA.HI.X.SX32 R91, R4, R19.reuse, 0x1, P6 ;  /* 0x00000013045b7211 */ /* 0x080fe200030f0eff */
[----:B------:R-:W-:Y:S01]  /*0c00*/  IMAD R4, R48, 0x4, R18 ;  /* 0x0000000430047824 */ /* 0x000fe200078e0212 */
[----:B------:R-:W-:Y:S02]  /*0c10*/  IADD3.X R16, PT, PT, R16, UR5, R5, P2, P3 ;  /* 0x0000000510107c10 */ /* 0x000fe400097e6405 */
[----:B------:R-:W-:Y:S02]  /*0c20*/  LEA.HI.X.SX32 R93, R14, R19, 0x1, P5 ;  /* 0x000000130e5d7211 */ /* 0x000fe400028f0eff */
[----:B------:R-:W-:Y:S02]  /*0c30*/  LEA R5, R48, R4, 0x2 ;  /* 0x0000000430057211 */ /* 0x000fe400078e10ff */
[----:B------:R-:W-:-:S02]  /*0c40*/  LEA R86, P3, R11, R46, 0x1 ;  /* 0x0000002e0b567211 */ /* 0x000fc400078608ff */
[----:B------:R-:W-:Y:S01]  /*0c50*/  LEA R88, P2, R12, R46, 0x1 ;  /* 0x0000002e0c587211 */ /* 0x000fe200078408ff */
[----:B------:R-:W-:Y:S01]  /*0c60*/  IMAD R14, R48, 0x4, R5 ;  /* 0x00000004300e7824 */ /* 0x000fe200078e0205 */
[-C--:B------:R-:W-:Y:S02]  /*0c70*/  LEA.HI.X.SX32 R87, R11, R16.reuse, 0x1, P3 ;  /* 0x000000100b577211 */ /* 0x080fe400018f0eff */
[----:B------:R-:W-:Y:S01]  /*0c80*/  LEA.HI.X.SX32 R95, R44, R19, 0x1, P4 ;  /* 0x000000132c5f7211 */ /* 0x000fe200020f0eff */
[----:B------:R-:W-:Y:S01]  /*0c90*/  IMAD R11, R48, 0x4, R14 ;  /* 0x00000004300b7824 */ /* 0x000fe200078e020e */
[----:B------:R-:W-:Y:S02]  /*0ca0*/  LEA.HI.X.SX32 R89, R12, R16, 0x1, P2 ;  /* 0x000000100c597211 */ /* 0x000fe400010f0eff */
[----:B------:R-:W-:Y:S02]  /*0cb0*/  LEA R84, P4, R13, R46, 0x1 ;  /* 0x0000002e0d547211 */ /* 0x000fe400078808ff */
[----:B------:R-:W-:-:S02]  /*0cc0*/  LEA R12, R48, R11, 0x2 ;  /* 0x0000000b300c7211 */ /* 0x000fc400078e10ff */
[----:B------:R-:W-:Y:S02]  /*0cd0*/  LEA.HI.X.SX32 R85, R13, R16, 0x1, P4 ;  /* 0x000000100d557211 */ /* 0x000fe400020f0eff */
[-C--:B------:R-:W-:Y:S01]  /*0ce0*/  LEA R82, P2, R15, R46.reuse, 0x1 ;  /* 0x0000002e0f527211 */ /* 0x080fe200078408ff */
[C---:B------:R-:W-:Y:S01]  /*0cf0*/  IMAD R13, R48.reuse, 0x4, R12 ;  /* 0x00000004300d7824 */ /* 0x040fe200078e020c */
[----:B------:R-:W-:Y:S02]  /*0d00*/  LEA R80, P3, R17, R46, 0x1 ;  /* 0x0000002e11507211 */ /* 0x000fe400078608ff */
[----:B------:R-:W-:Y:S01]  /*0d10*/  LEA.HI.X.SX32 R83, R15, R16, 0x1, P2 ;  /* 0x000000100f537211 */ /* 0x000fe200010f0eff */
[----:B------:R-:W-:Y:S01]  /*0d20*/  IMAD R15, R48, 0x4, R13 ;  /* 0x00000004300f7824 */ /* 0x000fe200078e020d */
[-C--:B------:R-:W-:Y:S02]  /*0d30*/  LEA R76, P2, R4, R46.reuse, 0x1 ;  /* 0x0000002e044c7211 */ /* 0x080fe400078408ff */
[----:B------:R-:W-:-:S02]  /*0d40*/  LEA R78, P4, R18, R46, 0x1 ;  /* 0x0000002e124e7211 */ /* 0x000fc400078808ff */
[-C--:B------:R-:W-:Y:S02]  /*0d50*/  LEA.HI.X.SX32 R81, R17, R16.reuse, 0x1, P3 ;  /* 0x0000001011517211 */ /* 0x080fe400018f0eff */
[----:B------:R-:W-:Y:S02]  /*0d60*/  LEA.HI.X.SX32 R77, R4, R16, 0x1, P2 ;  /* 0x00000010044d7211 */ /* 0x000fe400010f0eff */
[----:B------:R-:W-:Y:S02]  /*0d70*/  LEA R74, P3, R5, R46, 0x1 ;  /* 0x0000002e054a7211 */ /* 0x000fe400078608ff */
[----:B------:R-:W-:Y:S02]  /*0d80*/  LEA R4, R48, R15, 0x2 ;  /* 0x0000000f30047211 */ /* 0x000fe400078e10ff */
[----:B------:R-:W-:Y:S02]  /*0d90*/  LEA.HI.X.SX32 R79, R18, R16, 0x1, P4 ;  /* 0x00000010124f7211 */ /* 0x000fe400020f0eff */
[----:B------:R-:W-:-:S02]  /*0da0*/  LEA R72, P4, R14, R46, 0x1 ;  /* 0x0000002e0e487211 */ /* 0x000fc400078808ff */
[----:B------:R-:W-:Y:S01]  /*0db0*/  LEA.HI.X.SX32 R75, R5, R16, 0x1, P3 ;  /* 0x00000010054b7211 */ /* 0x000fe200018f0eff */
[----:B------:R-:W-:Y:S01]  /*0dc0*/  IMAD R5, R48, 0x4, R4 ;  /* 0x0000000430057824 */ /* 0x000fe200078e0204 */
[C---:B------:R-:W-:Y:S02]  /*0dd0*/  LEA R70, P2, R11.reuse, R46, 0x1 ;  /* 0x0000002e0b467211 */ /* 0x040fe400078408ff */
[-C--:B------:R-:W-:Y:S01]  /*0de0*/  LEA.HI.X.SX32 R73, R14, R16.reuse, 0x1, P4 ;  /* 0x000000100e497211 */ /* 0x080fe200020f0eff */
[----:B------:R-:W-:Y:S01]  /*0df0*/  IMAD.MOV.U32 R14, RZ, RZ, RZ ;  /* 0x000000ffff0e7224 */ /* 0x000fe200078e00ff */
[----:B------:R-:W-:Y:S01]  /*0e00*/  LEA.HI.X.SX32 R71, R11, R16, 0x1, P2 ;  /* 0x000000100b477211 */ /* 0x000fe200010f0eff */
[----:B------:R-:W-:Y:S01]  /*0e10*/  IMAD R11, R48, 0x4, R5 ;  /* 0x00000004300b7824 */ /* 0x000fe200078e0205 */
[-C--:B------:R-:W-:Y:S02]  /*0e20*/  LEA R60, P3, R12, R46.reuse, 0x1 ;  /* 0x0000002e0c3c7211 */ /* 0x080fe400078608ff */
[----:B------:R-:W-:-:S02]  /*0e30*/  LEA R18, P4, R13, R46, 0x1 ;  /* 0x0000002e0d127211 */ /* 0x000fc400078808ff */
[----:B------:R-:W-:Y:S02]  /*0e40*/  LEA R20, P2, R15, R46, 0x1 ;  /* 0x0000002e0f147211 */ /* 0x000fe400078408ff */
[-C--:B------:R-:W-:Y:S02]  /*0e50*/  LEA.HI.X.SX32 R61, R12, R16.reuse, 0x1, P3 ;  /* 0x000000100c3d7211 */ /* 0x080fe400018f0eff */
[-C--:B------:R-:W-:Y:S02]  /*0e60*/  LEA.HI.X.SX32 R19, R13, R16.reuse, 0x1, P4 ;  /* 0x000000100d137211 */ /* 0x080fe400020f0eff */
[----:B------:R-:W-:Y:S02]  /*0e70*/  LEA.HI.X.SX32 R21, R15, R16, 0x1, P2 ;  /* 0x000000100f157211 */ /* 0x000fe400010f0eff */
[-C--:B------:R-:W-:Y:S02]  /*0e80*/  LEA R22, P3, R4, R46.reuse, 0x1 ;  /* 0x0000002e04167211 */ /* 0x080fe400078608ff */
[----:B------:R-:W-:-:S02]  /*0e90*/  LEA R24, P4, R5, R46, 0x1 ;  /* 0x0000002e05187211 */ /* 0x000fc400078808ff */
[----:B------:R-:W-:Y:S02]  /*0ea0*/  LEA R26, P5, R11, R46, 0x1 ;  /* 0x0000002e0b1a7211 */ /* 0x000fe400078a08ff */
[----:B------:R-:W-:Y:S02]  /*0eb0*/  LOP3.LUT R15, R3, 0x38, RZ, 0xc0, !PT ;  /* 0x00000038030f7812 */ /* 0x000fe400078ec0ff */
[----:B------:R-:W-:Y:S02]  /*0ec0*/  SHF.R.U32.HI R3, RZ, 0x3, R10 ;  /* 0x00000003ff037819 */ /* 0x000fe4000001160a */
[-C--:B------:R-:W-:Y:S01]  /*0ed0*/  LEA.HI.X.SX32 R23, R4, R16.reuse, 0x1, P3 ;  /* 0x0000001004177211 */ /* 0x080fe200018f0eff */
[----:B------:R-:W-:Y:S01]  /*0ee0*/  IMAD.MOV.U32 R4, RZ, RZ, RZ ;  /* 0x000000ffff047224 */ /* 0x000fe200078e00ff */
[-C--:B------:R-:W-:Y:S02]  /*0ef0*/  LEA.HI.X.SX32 R25, R5, R16.reuse, 0x1, P4 ;  /* 0x0000001005197211 */ /* 0x080fe400020f0eff */
[----:B------:R-:W-:-:S02]  /*0f00*/  LEA.HI.X.SX32 R27, R11, R16, 0x1, P5 ;  /* 0x000000100b1b7211 */ /* 0x000fc400028f0eff */
[----:B------:R-:W-:Y:S02]  /*0f10*/  LEA R15, R15, UR6, 0x2 ;  /* 0x000000060f0f7c11 */ /* 0x000fe4000f8e10ff */
[----:B------:R-:W-:Y:S02]  /*0f20*/  LOP3.LUT R16, R3, 0x1c, RZ, 0xc0, !PT ;  /* 0x0000001c03107812 */ /* 0x000fe400078ec0ff */
[----:B------:R-:W-:Y:S02]  /*0f30*/  LEA R10, R10, UR6, 0x2 ;  /* 0x000000060a0a7c11 */ /* 0x000fe4000f8e10ff */
[----:B------:R-:W-:Y:S01]  /*0f40*/  LOP3.LUT R11, R2, 0x40, RZ, 0x3c, !PT ;  /* 0x00000040020b7812 */ /* 0x000fe200078e3cff */
[----:B------:R-:W-:Y:S01]  /*0f50*/  IMAD.IADD R16, R15, 0x1, R16 ;  /* 0x000000010f107824 */ /* 0x000fe200078e0210 */
[----:B------:R-:W-:Y:S02]  /*0f60*/  MOV R64, 0xff800000 ;  /* 0xff80000000407802 */ /* 0x000fe40000000f00 */
[----:B------:R-:W-:-:S02]  /*0f70*/  MOV R124, 0x3f800000 ;  /* 0x3f800000007c7802 */ /* 0x000fc40000000f00 */
[----:B------:R-:W-:Y:S02]  /*0f80*/  MOV R123, 0x3f800000 ;  /* 0x3f800000007b7802 */ /* 0x000fe40000000f00 */
[C---:B------:R-:W-:Y:S02]  /*0f90*/  LOP3.LUT R17, R8.reuse, 0x20, RZ, 0x3c, !PT ;  /* 0x0000002008117812 */ /* 0x040fe400078e3cff */
[C---:B------:R-:W-:Y:S02]  /*0fa0*/  LOP3.LUT R5, R8.reuse, 0x40, RZ, 0x3c, !PT ;  /* 0x0000004008057812 */ /* 0x040fe400078e3cff */
[----:B------:R-:W-:Y:S02]  /*0fb0*/  LOP3.LUT R13, R8, 0x60, RZ, 0x3c, !PT ;  /* 0x00000060080d7812 */ /* 0x000fe400078e3cff */
[----:B------:R-:W-:Y:S02]  /*0fc0*/  LOP3.LUT R12, R9, 0x20, RZ, 0x3c, !PT ;  /* 0x00000020090c7812 */ /* 0x000fe400078e3cff */
[----:B01----:R-:W-:-:S07]  /*0fd0*/  LOP3.LUT R3, R7, 0x40, RZ, 0x3c, !PT ;  /* 0x0000004007037812 */ /* 0x003fce00078e3cff */
.L_x_1:
[----:B------:R-:W-:-:S04]  /*0fe0*/  IMAD.WIDE R46, R14, 0x2, R118 ;  /* 0x000000020e2e7825 */ /* 0x000fc800078e0276 */
[C---:B------:R-:W-:Y:S01]  /*0ff0*/  IMAD.WIDE R44, R14.reuse, 0x2, R116 ;  /* 0x000000020e2c7825 */ /* 0x040fe200078e0274 */
[----:B------:R-:W2:Y:S03]  /*1000*/  LDG.E.U16 R50, desc[UR8][R46.64] ;  /* 0x000000082e327981 */ /* 0x000ea6000c1e1500 */
[C---:B------:R-:W-:Y:S01]  /*1010*/  IMAD.WIDE R42, R14.reuse, 0x2, R114 ;  /* 0x000000020e2a7825 */ /* 0x040fe200078e0272 */
[----:B------:R-:W3:Y:S03]  /*1020*/  LDG.E.U16 R53, desc[UR8][R44.64] ;  /* 0x000000082c357981 */ /* 0x000ee6000c1e1500 */
[C---:B------:R-:W-:Y:S01]  /*1030*/  IMAD.WIDE R48, R14.reuse, 0x2, R120 ;  /* 0x000000020e307825 */ /* 0x040fe200078e0278 */
[----:B------:R0:W4:Y:S03]  /*1040*/  LDG.E.U16 R52, desc[UR8][R42.64] ;  /* 0x000000082a347981 */ /* 0x000126000c1e1500 */
[C---:B------:R-:W-:Y:S01]  /*1050*/  IMAD.WIDE R28, R14.reuse, 0x2, R108 ;  /* 0x000000020e1c7825 */ /* 0x040fe200078e026c */
[----:B------:R1:W5:Y:S03]  /*1060*/  LDG.E.U16 R51, desc[UR8][R48.64] ;  /* 0x0000000830337981 */ /* 0x000366000c1e1500 */
[C---:B------:R-:W-:Y:S01]  /*1070*/  IMAD.WIDE R30, R14.reuse, 0x2, R106 ;  /* 0x000000020e1e7825 */ /* 0x040fe200078e026a */
[----:B------:R0:W2:Y:S03]  /*1080*/  LDG.E.U16 R55, desc[UR8][R28.64] ;  /* 0x000000081c377981 */ /* 0x0000a6000c1e1500 */
[C---:B------:R-:W-:Y:S01]  /*1090*/  IMAD.WIDE R36, R14.reuse, 0x2, R104 ;  /* 0x000000020e247825 */ /* 0x040fe200078e0268 */
[----:B------:R1:W4:Y:S03]  /*10a0*/  LDG.E.U16 R68, desc[UR8][R30.64] ;  /* 0x000000081e447981 */ /* 0x000326000c1e1500 */
[C---:B------:R-:W-:Y:S01]  /*10b0*/  IMAD.WIDE R40, R14.reuse, 0x2, R112 ;  /* 0x000000020e287825 */ /* 0x040fe200078e0270 */
[----:B------:R1:W4:Y:S03]  /*10c0*/  LDG.E.U16 R63, desc[UR8][R36.64] ;  /* 0x00000008243f7981 */ /* 0x000326000c1e1500 */
[----:B0-----:R-:W-:-:S02]  /*10d0*/  IMAD.WIDE R42, R14, 0x2, R100 ;  /* 0x000000020e2a7825 */ /* 0x001fc400078e0264 */
[----:B------:R-:W4:Y:S02]  /*10e0*/  LDG.E.U16 R41, desc[UR8][R40.64] ;  /* 0x0000000828297981 */ /* 0x000f24000c1e1500 */
[C---:B------:R-:W-:Y:S02]  /*10f0*/  IMAD.WIDE R44, R14.reuse, 0x2, R96 ;  /* 0x000000020e2c7825 */ /* 0x040fe400078e0260 */
[----:B------:R-:W4:Y:S02]  /*1100*/  LDG.E.U16 R43, desc[UR8][R42.64] ;  /* 0x000000082a2b7981 */ /* 0x000f24000c1e1500 */
[C---:B------:R-:W-:Y:S02]  /*1110*/  IMAD.WIDE R46, R14.reuse, 0x2, R92 ;  /* 0x000000020e2e7825 */ /* 0x040fe400078e025c */
[----:B------:R-:W4:Y:S02]  /*1120*/  LDG.E.U16 R45, desc[UR8][R44.64] ;  /* 0x000000082c2d7981 */ /* 0x000f24000c1e1500 */
[----:B-1----:R-:W-:-:S02]  /*1130*/  IMAD.WIDE R48, R14, 0x2, R102 ;  /* 0x000000020e307825 */ /* 0x002fc400078e0266 */
[----:B------:R-:W4:Y:S02]  /*1140*/  LDG.E.U16 R47, desc[UR8][R46.64] ;  /* 0x000000082e2f7981 */ /* 0x000f24000c1e1500 */
[C---:B------:R-:W-:Y:S02]  /*1150*/  IMAD.WIDE R38, R14.reuse, 0x2, R110 ;  /* 0x000000020e267825 */ /* 0x040fe400078e026e */
[----:B------:R-:W4:Y:S02]  /*1160*/  LDG.E.U16 R48, desc[UR8][R48.64] ;  /* 0x0000000830307981 */ /* 0x000f24000c1e1500 */
[C---:B------:R-:W-:Y:S02]  /*1170*/  IMAD.WIDE R28, R14.reuse, 0x2, R98 ;  /* 0x000000020e1c7825 */ /* 0x040fe400078e0262 */
[----:B------:R-:W4:Y:S02]  /*1180*/  LDG.E.U16 R62, desc[UR8][R38.64] ;  /* 0x00000008263e7981 */ /* 0x000f24000c1e1500 */
[----:B------:R-:W-:-:S02]  /*1190*/  IMAD.WIDE R30, R14, 0x2, R94 ;  /* 0x000000020e1e7825 */ /* 0x000fc400078e025e */
[----:B------:R-:W4:Y:S02]  /*11a0*/  LDG.E.U16 R40, desc[UR8][R28.64] ;  /* 0x000000081c287981 */ /* 0x000f24000c1e1500 */
[----:B------:R-:W-:Y:S02]  /*11b0*/  IMAD.WIDE R36, R14, 0x2, R90 ;  /* 0x000000020e247825 */ /* 0x000fe400078e025a */
[----:B------:R-:W4:Y:S04]  /*11c0*/  LDG.E.U16 R69, desc[UR8][R30.64] ;  /* 0x000000081e457981 */ /* 0x000f28000c1e1500 */
[----:B------:R-:W4:Y:S01]  /*11d0*/  LDG.E.U16 R42, desc[UR8][R36.64] ;  /* 0x00000008242a7981 */ /* 0x000f22000c1e1500 */
[----:B------:R-:W-:Y:S06]  /*11e0*/  BAR.SYNC.DEFER_BLOCKING 0x0 ;  /* 0x0000000000007b1d */ /* 0x000fec0000010000 */
[----:B---3--:R-:W-:Y:S04]  /*11f0*/  STS.U16 [R2+UR6+0x400], R53 ;  /* 0x0004003502007988 */ /* 0x008fe80008000406 */
[----:B-----5:R-:W-:Y:S04]  /*1200*/  STS.U16 [R2+UR6], R51 ;  /* 0x0000003302007988 */ /* 0x020fe80008000406 */
[----:B--2---:R-:W-:Y:S04]  /*1210*/  STS.U16 [R2+UR6+0xc00], R55 ;  /* 0x000c003702007988 */ /* 0x004fe80008000406 */
[----:B----4-:R-:W-:Y:S04]  /*1220*/  STS.U16 [R2+UR6+0x1000], R63 ;  /* 0x0010003f02007988 */ /* 0x010fe80008000406 */
[----:B------:R-:W-:Y:S04]  /*1230*/  STS.U16 [R2+UR6+0x800], R41 ;  /* 0x0008002902007988 */ /* 0x000fe80008000406 */
        /* <DEDUP_REMOVED lines=10> */
[----:B------:R-:W-:Y:S01]  /*12e0*/  STS.U16 [R11+UR6+0x1e00], R42 ;  /* 0x001e002a0b007988 */ /* 0x000fe20008000406 */
[----:B------:R-:W-:Y:S06]  /*12f0*/  BAR.SYNC.DEFER_BLOCKING 0x0 ;  /* 0x0000000000007b1d */ /* 0x000fec0000010000 */
[----:B------:R-:W-:Y:S04]  /*1300*/  LDSM.16.MT88.4 R36, [R9+UR6+0x2000] ;  /* 0x002000060924783b */ /* 0x000fe80008004200 */
[----:B------:R-:W0:Y:S04]  /*1310*/  LDSM.16.M88.4 R44, [R7+UR6] ;  /* 0x00000006072c783b */ /* 0x000e280008000200 */
[----:B------:R-:W-:Y:S04]  /*1320*/  LDSM.16.MT88.4 R28, [R9+UR6+0x2400] ;  /* 0x00240006091c783b */ /* 0x000fe80008004200 */
[----:B------:R-:W1:Y:S04]  /*1330*/  LDSM.16.MT88.4 R52, [R12+UR6+0x2000] ;  /* 0x002000060c34783b */ /* 0x000e680008004200 */
[----:B------:R-:W2:Y:S04]  /*1340*/  LDSM.16.MT88.4 R48, [R12+UR6+0x2400] ;  /* 0x002400060c30783b */ /* 0x000ea80008004200 */
[----:B------:R-:W-:Y:S01]  /*1350*/  LDSM.16.MT88.4 R40, [R9+UR6+0x2800] ;  /* 0x002800060928783b */ /* 0x000fe20008004200 */
[-C--:B0-----:R-:W-:Y:S08]  /*1360*/  HMMA.16816.F32.BF16 R36, R36, R44.reuse, RZ ;  /* 0x0000002c2424723c */ /* 0x081ff000000418ff */
[----:B-1----:R-:W-:-:S12]  /*1370*/  HMMA.16816.F32.BF16 R52, R52, R44, RZ ;  /* 0x0000002c3434723c */ /* 0x002fd800000418ff */
[-C--:B------:R-:W-:Y:S01]  /*1380*/  HMMA.16816.F32.BF16 R28, R28, R46.reuse, R36 ;  /* 0x0000002e1c1c723c */ /* 0x080fe20000041824 */
[----:B------:R-:W0:Y:S07]  /*1390*/  LDSM.16.M88.4 R36, [R3+UR6] ;  /* 0x000000060324783b */ /* 0x000e2e0008000200 */
[----:B--2---:R-:W-:Y:S01]  /*13a0*/  HMMA.16816.F32.BF16 R48, R48, R46, R52 ;  /* 0x0000002e3030723c */ /* 0x004fe20000041834 */
[----:B------:R-:W1:Y:S04]  /*13b0*/  LDSM.16.MT88.4 R44, [R12+UR6+0x2800] ;  /* 0x002800060c2c783b */ /* 0x000e680008004200 */
[----:B------:R-:W2:Y:S07]  /*13c0*/  LDSM.16.MT88.4 R52, [R12+UR6+0x2c00] ;  /* 0x002c00060c34783b */ /* 0x000eae0008004200 */
[-C--:B0-----:R-:W-:Y:S01]  /*13d0*/  HMMA.16816.F32.BF16 R28, R40, R36.reuse, R28 ;  /* 0x00000024281c723c */ /* 0x081fe2000004181c */
[----:B------:R-:W0:Y:S07]  /*13e0*/  LDSM.16.MT88.4 R40, [R9+UR6+0x2c00] ;  /* 0x002c00060928783b */ /* 0x000e2e0008004200 */
[----:B-1----:R-:W-:-:S15]  /*13f0*/  HMMA.16816.F32.BF16 R44, R44, R36, R48 ;  /* 0x000000242c2c723c */ /* 0x002fde0000041830 */
[----:B------:R-:W-:-:S05]  /*1400*/  NOP ;  /* 0x0000000000007918 */ /* 0x000fca0000000000 */
[-C--:B--2---:R-:W-:Y:S08]  /*1410*/  HMMA.16816.F32.BF16 R44, R52, R38.reuse, R44 ;  /* 0x00000026342c723c */ /* 0x084ff0000004182c */
[----:B0-----:R-:W-:Y:S11]  /*1420*/  HMMA.16816.F32.BF16 R28, R40, R38, R28 ;  /* 0x00000026281c723c */ /* 0x001ff6000004181c */
[----:B------:R-:W-:Y:S01]  /*1430*/  FMUL R40, R44, UR10 ;  /* 0x0000000a2c287c20 */ /* 0x000fe20008400000 */
[----:B------:R-:W-:Y:S01]  /*1440*/  FMUL R41, R45, UR10 ;  /* 0x0000000a2d297c20 */ /* 0x000fe20008400000 */
[----:B------:R-:W-:Y:S01]  /*1450*/  FMUL R42, R46, UR10 ;  /* 0x0000000a2e2a7c20 */ /* 0x000fe20008400000 */
[----:B------:R-:W-:-:S03]  /*1460*/  FMUL R43, R47, UR10 ;  /* 0x0000000a2f2b7c20 */ /* 0x000fc60008400000 */
[----:B------:R-:W-:Y:S02]  /*1470*/  FMNMX R40, R40, R41, !PT ;  /* 0x0000002928287209 */ /* 0x000fe40007800000 */
[----:B------:R-:W-:Y:S01]  /*1480*/  FMNMX R42, R42, R43, !PT ;  /* 0x0000002b2a2a7209 */ /* 0x000fe20007800000 */
[----:B------:R-:W-:Y:S01]  /*1490*/  FMUL R36, R28, UR10 ;  /* 0x0000000a1c247c20 */ /* 0x000fe20008400000 */
[----:B------:R-:W-:Y:S01]  /*14a0*/  FMUL R37, R29, UR10 ;  /* 0x0000000a1d257c20 */ /* 0x000fe20008400000 */
[----:B------:R-:W-:Y:S01]  /*14b0*/  FMUL R38, R30, UR10 ;  /* 0x0000000a1e267c20 */ /* 0x000fe20008400000 */
[----:B------:R-:W-:-:S03]  /*14c0*/  FMUL R39, R31, UR10 ;  /* 0x0000000a1f277c20 */ /* 0x000fc60008400000 */
[----:B------:R-:W-:Y:S02]  /*14d0*/  FMNMX R36, R36, R37, !PT ;  /* 0x0000002524247209 */ /* 0x000fe40007800000 */
[----:B------:R-:W-:Y:S01]  /*14e0*/  FMNMX R38, R38, R39, !PT ;  /* 0x0000002726267209 */ /* 0x000fe20007800000 */
[----:B------:R-:W0:Y:S04]  /*14f0*/  SHFL.BFLY PT, R43, R40, 0x2, 0x1f ;  /* 0x0c401f00282b7f89 */ /* 0x000e2800000e0000 */
[----:B------:R-:W1:Y:S04]  /*1500*/  SHFL.BFLY PT, R37, R36, 0x2, 0x1f ;  /* 0x0c401f0024257f89 */ /* 0x000e6800000e0000 */
[----:B------:R-:W2:Y:S04]  /*1510*/  SHFL.BFLY PT, R39, R38, 0x2, 0x1f ;  /* 0x0c401f0026277f89 */ /* 0x000ea800000e0000 */
[----:B------:R-:W3:Y:S01]  /*1520*/  SHFL.BFLY PT, R51, R42, 0x2, 0x1f ;  /* 0x0c401f002a337f89 */ /* 0x000ee200000e0000 */
[----:B0-----:R-:W-:-:S02]  /*1530*/  FMNMX R49, R40, R43, !PT ;  /* 0x0000002b28317209 */ /* 0x001fc40007800000 */
[----:B-1----:R-:W-:Y:S02]  /*1540*/  FMNMX R37, R36, R37, !PT ;  /* 0x0000002524257209 */ /* 0x002fe40007800000 */
[----:B--2---:R-:W-:Y:S02]  /*1550*/  FMNMX R41, R38, R39, !PT ;  /* 0x0000002726297209 */ /* 0x004fe40007800000 */
[----:B---3--:R-:W-:Y:S01]  /*1560*/  FMNMX R53, R42, R51, !PT ;  /* 0x000000332a357209 */ /* 0x008fe20007800000 */
[----:B------:R-:W0:Y:S04]  /*1570*/  SHFL.BFLY PT, R48, R37, 0x1, 0x1f ;  /* 0x0c201f0025307f89 */ /* 0x000e2800000e0000 */
[----:B------:R-:W1:Y:S04]  /*1580*/  SHFL.BFLY PT, R50, R41, 0x1, 0x1f ;  /* 0x0c201f0029327f89 */ /* 0x000e6800000e0000 */
[----:B------:R-:W2:Y:S04]  /*1590*/  SHFL.BFLY PT, R52, R49, 0x1, 0x1f ;  /* 0x0c201f0031347f89 */ /* 0x000ea800000e0000 */
[----:B------:R-:W3:Y:S01]  /*15a0*/  SHFL.BFLY PT, R36, R53, 0x1, 0x1f ;  /* 0x0c201f0035247f89 */ /* 0x000ee200000e0000 */
[----:B0-----:R-:W-:Y:S01]  /*15b0*/  FMNMX R39, R37, R48, !PT ;  /* 0x0000003025277209 */ /* 0x001fe20007800000 */
[----:B------:R-:W-:Y:S01]  /*15c0*/  BAR.SYNC.DEFER_BLOCKING 0x0 ;  /* 0x0000000000007b1d */ /* 0x000fe20000010000 */
[----:B-1----:R-:W-:-:S02]  /*15d0*/  FMNMX R43, R41, R50, !PT ;  /* 0x00000032292b7209 */ /* 0x002fc40007800000 */
[----:B--2---:R-:W-:Y:S02]  /*15e0*/  FMNMX R51, R49, R52, !PT ;  /* 0x0000003431337209 */ /* 0x004fe40007800000 */
[----:B---3--:R-:W-:Y:S01]  /*15f0*/  FMNMX R55, R53, R36, !PT ;  /* 0x0000002435377209 */ /* 0x008fe20007800000 */
[----:B------:R-:W-:Y:S04]  /*1600*/  @!P1 STS [R16], R39 ;  /* 0x0000002710009388 */ /* 0x000fe80000000800 */
[----:B------:R-:W-:Y:S04]  /*1610*/  @!P1 STS [R16+0x100], R43 ;  /* 0x0001002b10009388 */ /* 0x000fe80000000800 */
[----:B------:R-:W-:Y:S04]  /*1620*/  @!P1 STS [R16+0x200], R51 ;  /* 0x0002003310009388 */ /* 0x000fe80000000800 */
[----:B------:R-:W-:Y:S01]  /*1630*/  @!P1 STS [R16+0x300], R55 ;  /* 0x0003003710009388 */ /* 0x000fe20000000800 */
[----:B------:R-:W-:Y:S06]  /*1640*/  BAR.SYNC.DEFER_BLOCKING 0x0 ;  /* 0x0000000000007b1d */ /* 0x000fec0000010000 */
[----:B------:R-:W0:Y:S04]  /*1650*/  LDS R36, [R10] ;  /* 0x000000000a247984 */ /* 0x000e280000000800 */
[----:B0-----:R-:W0:Y:S02]  /*1660*/  SHFL.BFLY PT, R37, R36, 0x4, 0x1f ;  /* 0x0c801f0024257f89 */ /* 0x001e2400000e0000 */
[----:B0-----:R-:W-:-:S05]  /*1670*/  FMNMX R37, R36, R37, !PT ;  /* 0x0000002524257209 */ /* 0x001fca0007800000 */
[----:B------:R-:W0:Y:S02]  /*1680*/  SHFL.BFLY PT, R38, R37, 0x2, 0x1f ;  /* 0x0c401f0025267f89 */ /* 0x000e2400000e0000 */
[----:B0-----:R-:W-:-:S05]  /*1690*/  FMNMX R38, R37, R38, !PT ;  /* 0x0000002625267209 */ /* 0x001fca0007800000 */
[----:B------:R-:W0:Y:S02]  /*16a0*/  SHFL.BFLY PT, R41, R38, 0x1, 0x1f ;  /* 0x0c201f0026297f89 */ /* 0x000e2400000e0000 */
[----:B0-----:R-:W-:-:S05]  /*16b0*/  FMNMX R41, R38, R41, !PT ;  /* 0x0000002926297209 */ /* 0x001fca0007800000 */
[----:B------:R-:W-:Y:S01]  /*16c0*/  @!P0 STS [R10], R41 ;  /* 0x000000290a008388 */ /* 0x000fe20000000800 */
[----:B------:R-:W-:Y:S06]  /*16d0*/  BAR.SYNC.DEFER_BLOCKING 0x0 ;  /* 0x0000000000007b1d */ /* 0x000fec0000010000 */
[----:B------:R-:W0:Y:S04]  /*16e0*/  LDS R62, [R15] ;  /* 0x000000000f3e7984 */ /* 0x000e280000000800 */
[----:B------:R-:W1:Y:S04]  /*16f0*/  LDS R68, [R15+0x200] ;  /* 0x000200000f447984 */ /* 0x000e680000000800 */
[----:B------:R-:W2:Y:S04]  /*1700*/  LDS R69, [R15+0x300] ;  /* 0x000300000f457984 */ /* 0x000ea80000000800 */
[----:B------:R-:W3:Y:S01]  /*1710*/  LDS R63, [R15+0x100] ;  /* 0x000100000f3f7984 */ /* 0x000ee20000000800 */
[----:B0-----:R-:W-:-:S02]  /*1720*/  FMNMX R62, R62, R65, !PT ;  /* 0x000000413e3e7209 */ /* 0x001fc40007800000 */
[----:B-1----:R-:W-:-:S03]  /*1730*/  FMNMX R68, R68, R67, !PT ;  /* 0x0000004344447209 */ /* 0x002fc60007800000 */
[----:B------:R-:W-:Y:S01]  /*1740*/  FFMA R28, R28, UR10, -R62 ;  /* 0x0000000a1c1c7c23 */ /* 0x000fe2000800083e */
[----:B--2---:R-:W-:Y:S01]  /*1750*/  FMNMX R69, R69, R66, !PT ;  /* 0x0000004245457209 */ /* 0x004fe20007800000 */
[----:B------:R-:W-:Y:S01]  /*1760*/  FFMA R45, R45, UR10, -R68 ;  /* 0x0000000a2d2d7c23 */ /* 0x000fe20008000844 */
[----:B---3--:R-:W-:-:S03]  /*1770*/  FMNMX R63, R63, R64, !PT ;  /* 0x000000403f3f7209 */ /* 0x008fc60007800000 */
[--C-:B------:R-:W-:Y:S01]  /*1780*/  FFMA R46, R46, UR10, -R69.reuse ;  /* 0x0000000a2e2e7c23 */ /* 0x100fe20008000845 */
[----:B------:R-:W-:Y:S01]  /*1790*/  FFMA R47, R47, UR10, -R69 ;  /* 0x0000000a2f2f7c23 */ /* 0x000fe20008000845 */
[----:B------:R-:W-:Y:S01]  /*17a0*/  FMUL R40, R28, 1.4426950216293334961 ;  /* 0x3fb8aa3b1c287820 */ /* 0x000fe20000400000 */
[----:B------:R-:W-:Y:S01]  /*17b0*/  FFMA R29, R29, UR10, -R62 ;  /* 0x0000000a1d1d7c23 */ /* 0x000fe2000800083e */
[--C-:B------:R-:W-:Y:S01]  /*17c0*/  FFMA R30, R30, UR10, -R63.reuse ;  /* 0x0000000a1e1e7c23 */ /* 0x100fe2000800083f */
[----:B------:R-:W-:Y:S01]  /*17d0*/  FFMA R31, R31, UR10, -R63 ;  /* 0x0000000a1f1f7c23 */ /* 0x000fe2000800083f */
[----:B------:R-:W-:Y:S01]  /*17e0*/  FFMA R28, R44, UR10, -R68 ;  /* 0x0000000a2c1c7c23 */ /* 0x000fe20008000844 */
[----:B------:R-:W-:Y:S01]  /*17f0*/  FMUL R49, R45, 1.4426950216293334961 ;  /* 0x3fb8aa3b2d317820 */ /* 0x000fe20000400000 */
[----:B------:R-:W-:Y:S01]  /*1800*/  FMUL R46, R46, 1.4426950216293334961 ;  /* 0x3fb8aa3b2e2e7820 */ /* 0x000fe20000400000 */
[----:B------:R-:W-:Y:S01]  /*1810*/  FMUL R45, R47, 1.4426950216293334961 ;  /* 0x3fb8aa3b2f2d7820 */ /* 0x000fe20000400000 */
[----:B------:R-:W-:Y:S01]  /*1820*/  FMUL R29, R29, 1.4426950216293334961 ;  /* 0x3fb8aa3b1d1d7820 */ /* 0x000fe20000400000 */
[----:B------:R-:W-:Y:S01]  /*1830*/  FMUL R30, R30, 1.4426950216293334961 ;  /* 0x3fb8aa3b1e1e7820 */ /* 0x000fe20000400000 */
[----:B------:R-:W-:Y:S01]  /*1840*/  FMUL R31, R31, 1.4426950216293334961 ;  /* 0x3fb8aa3b1f1f7820 */ /* 0x000fe20000400000 */
[----:B------:R-:W-:Y:S01]  /*1850*/  FMUL R28, R28, 1.4426950216293334961 ;  /* 0x3fb8aa3b1c1c7820 */ /* 0x000fe20000400000 */
[----:B------:R-:W-:Y:S08]  /*1860*/  MUFU.EX2 R40, R40 ;  /* 0x0000002800287308 */ /* 0x000ff00000000800 */
[----:B------:R-:W0:Y:S08]  /*1870*/  MUFU.EX2 R43, R29 ;  /* 0x0000001d002b7308 */ /* 0x000e300000000800 */
[----:B------:R-:W-:Y:S08]  /*1880*/  MUFU.EX2 R41, R30 ;  /* 0x0000001e00297308 */ /* 0x000ff00000000800 */
[----:B------:R-:W1:Y:S08]  /*1890*/  MUFU.EX2 R44, R31 ;  /* 0x0000001f002c7308 */ /* 0x000e700000000800 */
[----:B------:R-:W-:Y:S08]  /*18a0*/  MUFU.EX2 R42, R28 ;  /* 0x0000001c002a7308 */ /* 0x000ff00000000800 */
[----:B------:R-:W2:Y:S08]  /*18b0*/  MUFU.EX2 R49, R49 ;  /* 0x0000003100317308 */ /* 0x000eb00000000800 */
[----:B------:R-:W-:Y:S08]  /*18c0*/  MUFU.EX2 R46, R46 ;  /* 0x0000002e002e7308 */ /* 0x000ff00000000800 */
[----:B------:R-:W3:Y:S01]  /*18d0*/  MUFU.EX2 R45, R45 ;  /* 0x0000002d002d7308 */ /* 0x000ee20000000800 */
[----:B0-----:R-:W-:Y:S01]  /*18e0*/  FADD R29, R40, R43 ;  /* 0x0000002b281d7221 */ /* 0x001fe20000000000 */
[----:B-1----:R-:W-:Y:S01]  /*18f0*/  FADD R30, R41, R44 ;  /* 0x0000002c291e7221 */ /* 0x002fe20000000000 */
[----:B--2---:R-:W-:-:S03]  /*1900*/  FADD R28, R42, R49 ;  /* 0x000000312a1c7221 */ /* 0x004fc60000000000 */
[----:B------:R-:W0:Y:S04]  /*1910*/  SHFL.BFLY PT, R36, R29, 0x2, 0x1f ;  /* 0x0c401f001d247f89 */ /* 0x000e2800000e0000 */
[----:B------:R-:W1:Y:S01]  /*1920*/  SHFL.BFLY PT, R37, R30, 0x2, 0x1f ;  /* 0x0c401f001e257f89 */ /* 0x000e6200000e0000 */
[----:B---3--:R-:W-:-:S03]  /*1930*/  FADD R31, R46, R45 ;  /* 0x0000002d2e1f7221 */ /* 0x008fc60000000000 */
[----:B------:R-:W2:Y:S04]  /*1940*/  SHFL.BFLY PT, R39, R28, 0x2, 0x1f ;  /* 0x0c401f001c277f89 */ /* 0x000ea800000e0000 */
[----:B------:R-:W3:Y:S01]  /*1950*/  SHFL.BFLY PT, R48, R31, 0x2, 0x1f ;  /* 0x0c401f001f307f89 */ /* 0x000ee200000e0000 */
[----:B0-----:R-:W-:Y:S01]  /*1960*/  FADD R36, R29, R36 ;  /* 0x000000241d247221 */ /* 0x001fe20000000000 */
[----:B-1----:R-:W-:Y:S01]  /*1970*/  FADD R38, R30, R37 ;  /* 0x000000251e267221 */ /* 0x002fe20000000000 */
[----:B------:R-:W-:Y:S01]  /*1980*/  BAR.SYNC.DEFER_BLOCKING 0x0 ;  /* 0x0000000000007b1d */ /* 0x000fe20000010000 */
[----:B--2---:R-:W-:Y:S01]  /*1990*/  FADD R47, R28, R39 ;  /* 0x000000271c2f7221 */ /* 0x004fe20000000000 */
[----:B---3--:R-:W-:-:S04]  /*19a0*/  FADD R50, R31, R48 ;  /* 0x000000301f327221 */ /* 0x008fc80000000000 */
[----:B------:R-:W0:Y:S04]  /*19b0*/  SHFL.BFLY PT, R37, R36, 0x1, 0x1f ;  /* 0x0c201f0024257f89 */ /* 0x000e2800000e0000 */
[----:B------:R-:W1:Y:S04]  /*19c0*/  SHFL.BFLY PT, R39, R38, 0x1, 0x1f ;  /* 0x0c201f0026277f89 */ /* 0x000e6800000e0000 */
[----:B------:R-:W2:Y:S04]  /*19d0*/  SHFL.BFLY PT, R48, R47, 0x1, 0x1f ;  /* 0x0c201f002f307f89 */ /* 0x000ea800000e0000 */
[----:B------:R-:W3:Y:S01]  /*19e0*/  SHFL.BFLY PT, R29, R50, 0x1, 0x1f ;  /* 0x0c201f00321d7f89 */ /* 0x000ee200000e0000 */
[----:B0-----:R-:W-:Y:S01]  /*19f0*/  FADD R51, R36, R37 ;  /* 0x0000002524337221 */ /* 0x001fe20000000000 */
[----:B-1----:R-:W-:Y:S01]  /*1a00*/  FADD R39, R38, R39 ;  /* 0x0000002726277221 */ /* 0x002fe20000000000 */
[----:B--2---:R-:W-:Y:S01]  /*1a10*/  FADD R53, R47, R48 ;  /* 0x000000302f357221 */ /* 0x004fe20000000000 */
[----:B---3--:R-:W-:-:S02]  /*1a20*/  FADD R55, R50, R29 ;  /* 0x0000001d32377221 */ /* 0x008fc40000000000 */
[----:B------:R-:W-:Y:S04]  /*1a30*/  @!P1 STS [R16], R51 ;  /* 0x0000003310009388 */ /* 0x000fe80000000800 */
[----:B------:R-:W-:Y:S04]  /*1a40*/  @!P1 STS [R16+0x100], R39 ;  /* 0x0001002710009388 */ /* 0x000fe80000000800 */
[----:B------:R-:W-:Y:S04]  /*1a50*/  @!P1 STS [R16+0x200], R53 ;  /* 0x0002003510009388 */ /* 0x000fe80000000800 */
[----:B------:R-:W-:Y:S01]  /*1a60*/  @!P1 STS [R16+0x300], R55 ;  /* 0x0003003710009388 */ /* 0x000fe20000000800 */
[----:B------:R-:W-:Y:S06]  /*1a70*/  BAR.SYNC.DEFER_BLOCKING 0x0 ;  /* 0x0000000000007b1d */ /* 0x000fec0000010000 */
[----:B------:R-:W0:Y:S04]  /*1a80*/  LDS R29, [R10] ;  /* 0x000000000a1d7984 */ /* 0x000e280000000800 */
[----:B0-----:R-:W0:Y:S02]  /*1a90*/  SHFL.BFLY PT, R28, R29, 0x4, 0x1f ;  /* 0x0c801f001d1c7f89 */ /* 0x001e2400000e0000 */
[----:B0-----:R-:W-:-:S05]  /*1aa0*/  FADD R36, R29, R28 ;  /* 0x0000001c1d247221 */ /* 0x001fca0000000000 */
[----:B------:R-:W0:Y:S02]  /*1ab0*/  SHFL.BFLY PT, R31, R36, 0x2, 0x1f ;  /* 0x0c401f00241f7f89 */ /* 0x000e2400000e0000 */
[----:B0-----:R-:W-:-:S05]  /*1ac0*/  FADD R37, R36, R31 ;  /* 0x0000001f24257221 */ /* 0x001fca0000000000 */
[----:B------:R-:W0:Y:S02]  /*1ad0*/  SHFL.BFLY PT, R28, R37, 0x1, 0x1f ;  /* 0x0c201f00251c7f89 */ /* 0x000e2400000e0000 */
[----:B0-----:R-:W-:-:S05]  /*1ae0*/  FADD R47, R37, R28 ;  /* 0x0000001c252f7221 */ /* 0x001fca0000000000 */
[----:B------:R-:W-:Y:S01]  /*1af0*/  @!P0 STS [R10], R47 ;  /* 0x0000002f0a008388 */ /* 0x000fe20000000800 */
[----:B------:R-:W-:Y:S01]  /*1b00*/  BAR.SYNC.DEFER_BLOCKING 0x0 ;  /* 0x0000000000007b1d */ /* 0x000fe20000010000 */
[----:B------:R-:W-:-:S04]  /*1b10*/  FADD R28, -R62, R65 ;  /* 0x000000413e1c7221 */ /* 0x000fc80000000100 */
[----:B------:R-:W-:Y:S01]  /*1b20*/  FMUL R38, R28, 1.4426950216293334961 ;  /* 0x3fb8aa3b1c267820 */ /* 0x000fe20000400000 */
[----:B------:R-:W-:-:S04]  /*1b30*/  FADD R28, -R63, R64 ;  /* 0x000000403f1c7221 */ /* 0x000fc80000000100 */
[----:B------:R-:W-:Y:S01]  /*1b40*/  FMUL R39, R28, 1.4426950216293334961 ;  /* 0x3fb8aa3b1c277820 */ /* 0x000fe20000400000 */
[----:B------:R-:W-:Y:S01]  /*1b50*/  FADD R36, -R68, R67 ;  /* 0x0000004344247221 */ /* 0x000fe20000000100 */
[----:B------:R-:W-:Y:S04]  /*1b60*/  LDS R28, [R15+0x200] ;  /* 0x000200000f1c7984 */ /* 0x000fe80000000800 */
[----:B------:R-:W0:Y:S04]  /*1b70*/  LDS R29, [R15+0x300] ;  /* 0x000300000f1d7984 */ /* 0x000e280000000800 */
[----:B------:R-:W-:Y:S04]  /*1b80*/  LDS R30, [R15] ;  /* 0x000000000f1e7984 */ /* 0x000fe80000000800 */
[----:B------:R-:W1:Y:S01]  /*1b90*/  LDS R31, [R15+0x100] ;  /* 0x000100000f1f7984 */ /* 0x000e620000000800 */
[----:B------:R-:W-:Y:S01]  /*1ba0*/  FADD R37, -R69, R66 ;  /* 0x0000004245257221 */ /* 0x000fe20000000100 */
[----:B------:R-:W-:-:S03]  /*1bb0*/  FMUL R36, R36, 1.4426950216293334961 ;  /* 0x3fb8aa3b24247820 */ /* 0x000fc60000400000 */
[----:B------:R-:W-:-:S03]  /*1bc0*/  FMUL R37, R37, 1.4426950216293334961 ;  /* 0x3fb8aa3b25257820 */ /* 0x000fc60000400000 */
[----:B------:R-:W2:Y:S08]  /*1bd0*/  MUFU.EX2 R36, R36 ;  /* 0x0000002400247308 */ /* 0x000eb00000000800 */
[----:B------:R-:W3:Y:S08]  /*1be0*/  MUFU.EX2 R37, R37 ;  /* 0x0000002500257308 */ /* 0x000ef00000000800 */
[----:B------:R-:W4:Y:S08]  /*1bf0*/  MUFU.EX2 R38, R38 ;  /* 0x0000002600267308 */ /* 0x000f300000000800 */
[----:B------:R-:W1:Y:S01]  /*1c00*/  MUFU.EX2 R39, R39 ;  /* 0x0000002700277308 */ /* 0x000e620000000800 */
[----:B------:R-:W-:-:S04]  /*1c10*/  IMAD.WIDE R54, R4, 0x2, R86 ;  /* 0x0000000204367825 */ /* 0x000fc800078e0256 */
[C---:B--2---:R-:W-:Y:S01]  /*1c20*/  FMUL R56, R36.reuse, R56 ;  /* 0x0000003824387220 */ /* 0x044fe20000400000 */
[----:B------:R-:W-:Y:S01]  /*1c30*/  FMUL R57, R36, R57 ;  /* 0x0000003924397220 */ /* 0x000fe20000400000 */
[C---:B---3--:R-:W-:Y:S01]  /*1c40*/  FMUL R58, R37.reuse, R58 ;  /* 0x0000003a253a7220 */ /* 0x048fe20000400000 */
[----:B------:R-:W-:Y:S01]  /*1c50*/  FMUL R59, R37, R59 ;  /* 0x0000003b253b7220 */ /* 0x000fe20000400000 */
[----:B0-----:R-:W-:Y:S02]  /*1c60*/  FFMA2 R28, R122.F32x2.HI_LO, R36.F32x2.HI_LO, R28.F32x2.HI_LO ;  /* 0x000000247a1c7249 */ /* 0x001fe4000000001c */
[----:B------:R-:W-:Y:S01]  /*1c70*/  IMAD.WIDE R36, R4, 0x2, R80 ;  /* 0x0000000204247825 */ /* 0x000fe200078e0250 */
[----:B------:R-:W2:Y:S03]  /*1c80*/  LDG.E.U16 R48, desc[UR8][R54.64] ;  /* 0x0000000836307981 */ /* 0x000ea6000c1e1500 */
[C---:B----4-:R-:W-:Y:S01]  /*1c90*/  FMUL R32, R38.reuse, R32 ;  /* 0x0000002026207220 */ /* 0x050fe20000400000 */
[----:B------:R-:W-:Y:S01]  /*1ca0*/  FMUL R33, R38, R33 ;  /* 0x0000002126217220 */ /* 0x000fe20000400000 */
[----:B------:R-:W-:-:S04]  /*1cb0*/  IMAD.WIDE R64, R4, 0x2, R88 ;  /* 0x0000000204407825 */ /* 0x000fc800078e0258 */
[----:B------:R-:W-:Y:S01]  /*1cc0*/  IMAD.WIDE R66, R4, 0x2, R76 ;  /* 0x0000000204427825 */ /* 0x000fe200078e024c */
[----:B------:R-:W3:Y:S03]  /*1cd0*/  LDG.E.U16 R47, desc[UR8][R64.64] ;  /* 0x00000008402f7981 */ /* 0x000ee6000c1e1500 */
[----:B-1----:R-:W-:Y:S02]  /*1ce0*/  FFMA2 R30, R124.F32x2.HI_LO, R38.F32x2.HI_LO, R30.F32x2.HI_LO ;  /* 0x000000267c1e7249 */ /* 0x002fe4000000001e */
[C---:B------:R-:W-:Y:S01]  /*1cf0*/  FMUL R34, R39.reuse, R34 ;  /* 0x0000002227227220 */ /* 0x040fe20000400000 */
[----:B------:R-:W-:Y:S01]  /*1d00*/  FMUL R35, R39, R35 ;  /* 0x0000002327237220 */ /* 0x000fe20000400000 */
[C---:B------:R-:W-:Y:S01]  /*1d10*/  IMAD.WIDE R38, R4.reuse, 0x2, R74 ;  /* 0x0000000204267825 */ /* 0x040fe200078e024a */
[----:B------:R0:W4:Y:S03]  /*1d20*/  LDG.E.U16 R55, desc[UR8][R36.64] ;  /* 0x0000000824377981 */ /* 0x000126000c1e1500 */
[C---:B------:R-:W-:Y:S01]  /*1d30*/  IMAD.WIDE R50, R4.reuse, 0x2, R84 ;  /* 0x0000000204327825 */ /* 0x040fe200078e0254 */
[----:B------:R1:W5:Y:S03]  /*1d40*/  LDG.E.U16 R54, desc[UR8][R38.64] ;  /* 0x0000000826367981 */ /* 0x000366000c1e1500 */
[C---:B------:R-:W-:Y:S01]  /*1d50*/  IMAD.WIDE R122, R4.reuse, 0x2, R78 ;  /* 0x00000002047a7825 */ /* 0x040fe200078e024e */
[----:B------:R1:W2:Y:S03]  /*1d60*/  LDG.E.U16 R53, desc[UR8][R50.64] ;  /* 0x0000000832357981 */ /* 0x0002a6000c1e1500 */
[C---:B0-----:R-:W-:Y:S01]  /*1d70*/  IMAD.WIDE R36, R4.reuse, 0x2, R72 ;  /* 0x0000000204247825 */ /* 0x041fe200078e0248 */
[----:B------:R-:W5:Y:S03]  /*1d80*/  LDG.E.U16 R66, desc[UR8][R66.64] ;  /* 0x0000000842427981 */ /* 0x000f66000c1e1500 */
[C---:B------:R-:W-:Y:S01]  /*1d90*/  IMAD.WIDE R64, R4.reuse, 0x2, R60 ;  /* 0x0000000204407825 */ /* 0x040fe200078e023c */
[----:B------:R-:W5:Y:S03]  /*1da0*/  LDG.E.U16 R123, desc[UR8][R122.64] ;  /* 0x000000087a7b7981 */ /* 0x000f66000c1e1500 */
[----:B-1----:R-:W-:-:S02]  /*1db0*/  IMAD.WIDE R38, R4, 0x2, R18 ;  /* 0x0000000204267825 */ /* 0x002fc400078e0212 */
[----:B------:R-:W5:Y:S02]  /*1dc0*/  LDG.E.U16 R65, desc[UR8][R64.64] ;  /* 0x0000000840417981 */ /* 0x000f64000c1e1500 */
[C---:B------:R-:W-:Y:S02]  /*1dd0*/  IMAD.WIDE R50, R4.reuse, 0x2, R70 ;  /* 0x0000000204327825 */ /* 0x040fe400078e0246 */
[----:B------:R0:W5:Y:S02]  /*1de0*/  LDG.E.U16 R67, desc[UR8][R36.64] ;  /* 0x0000000824437981 */ /* 0x000164000c1e1500 */
[C---:B------:R-:W-:Y:S02]  /*1df0*/  IMAD.WIDE R124, R4.reuse, 0x2, R82 ;  /* 0x00000002047c7825 */ /* 0x040fe400078e0252 */
[----:B------:R1:W5:Y:S04]  /*1e00*/  LDG.E.U16 R122, desc[UR8][R38.64] ;  /* 0x00000008267a7981 */ /* 0x000368000c1e1500 */
[----:B------:R1:W5:Y:S01]  /*1e10*/  LDG.E.U16 R52, desc[UR8][R50.64] ;  /* 0x0000000832347981 */ /* 0x000362000c1e1500 */
[----:B0-----:R-:W-:-:S03]  /*1e20*/  IMAD.WIDE R36, R4, 0x2, R20 ;  /* 0x0000000204247825 */ /* 0x001fc600078e0214 */
[----:B------:R-:W5:Y:S01]  /*1e30*/  LDG.E.U16 R125, desc[UR8][R124.64] ;  /* 0x000000087c7d7981 */ /* 0x000f62000c1e1500 */
[----:B-1----:R-:W-:-:S03]  /*1e40*/  IMAD.WIDE R38, R4, 0x2, R24 ;  /* 0x0000000204267825 */ /* 0x002fc600078e0218 */
[----:B------:R0:W5:Y:S01]  /*1e50*/  LDG.E.U16 R64, desc[UR8][R36.64] ;  /* 0x0000000824407981 */ /* 0x000162000c1e1500 */
[----:B------:R-:W-:-:S03]  /*1e60*/  IMAD.WIDE R50, R4, 0x2, R22 ;  /* 0x0000000204327825 */ /* 0x000fc600078e0216 */
[----:B------:R-:W5:Y:S04]  /*1e70*/  LDG.E.U16 R39, desc[UR8][R38.64] ;  /* 0x0000000826277981 */ /* 0x000f68000c1e1500 */
[----:B------:R-:W5:Y:S01]  /*1e80*/  LDG.E.U16 R124, desc[UR8][R50.64] ;  /* 0x00000008327c7981 */ /* 0x000f62000c1e1500 */
[----:B0-----:R-:W-:-:S05]  /*1e90*/  IMAD.WIDE R36, R4, 0x2, R26 ;  /* 0x0000000204247825 */ /* 0x001fca00078e021a */
[----:B------:R-:W5:Y:S01]  /*1ea0*/  LDG.E.U16 R50, desc[UR8][R36.64] ;  /* 0x0000000824327981 */ /* 0x000f62000c1e1500 */
[----:B------:R-:W-:Y:S01]  /*1eb0*/  BAR.SYNC.DEFER_BLOCKING 0x0 ;  /* 0x0000000000007b1d */ /* 0x000fe20000010000 */
[----:B------:R-:W-:-:S04]  /*1ec0*/  UIADD3 UR4, UPT, UPT, UR4, 0x40, URZ ;  /* 0x0000004004047890 */ /* 0x000fc8000fffe0ff */
[----:B------:R-:W-:Y:S01]  /*1ed0*/  UISETP.GE.AND UP0, UPT, UR4, UR11, UPT ;  /* 0x0000000b0400728c */ /* 0x000fe2000bf06270 */
[----:B---3--:R-:W-:Y:S04]  /*1ee0*/  STS.U16 [R2+UR6], R47 ;  /* 0x0000002f02007988 */ /* 0x008fe80008000406 */
[----:B----4-:R-:W-:Y:S04]  /*1ef0*/  STS.U16 [R2+UR6+0x800], R55 ;  /* 0x0008003702007988 */ /* 0x010fe80008000406 */
[----:B--2---:R-:W-:Y:S04]  /*1f00*/  STS.U16 [R2+UR6+0x400], R53 ;  /* 0x0004003502007988 */ /* 0x004fe80008000406 */
[----:B-----5:R0:W-:Y:S04]  /*1f10*/  STS.U16 [R2+UR6+0xc00], R66 ;  /* 0x000c004202007988 */ /* 0x0201e80008000406 */
[----:B------:R1:W-:Y:S01]  /*1f20*/  STS.U16 [R2+UR6+0x1400], R65 ;  /* 0x0014004102007988 */ /* 0x0003e20008000406 */
[----:B0-----:R-:W-:-:S03]  /*1f30*/  F2FP.BF16.F32.PACK_AB R66, R49, R42 ;  /* 0x0000002a3142723e */ /* 0x001fc600000010ff */
[----:B------:R0:W-:Y:S01]  /*1f40*/  STS.U16 [R2+UR6+0x1000], R67 ;  /* 0x0010004302007988 */ /* 0x0001e20008000406 */
[----:B-1----:R-:W-:Y:S02]  /*1f50*/  F2FP.BF16.F32.PACK_AB R65, R44, R41 ;  /* 0x000000292c41723e */ /* 0x002fe400000010ff */
[----:B0-----:R-:W-:Y:S01]  /*1f60*/  F2FP.BF16.F32.PACK_AB R67, R45, R46 ;  /* 0x0000002e2d43723e */ /* 0x001fe200000010ff */
[----:B------:R0:W-:Y:S04]  /*1f70*/  STS.U16 [R2+UR6+0x1800], R64 ;  /* 0x0018004002007988 */ /* 0x0001e80008000406 */
[----:B------:R-:W-:Y:S01]  /*1f80*/  STS.U16 [R2+UR6+0x1c00], R39 ;  /* 0x001c002702007988 */ /* 0x000fe20008000406 */
[----:B0-----:R-:W-:-:S03]  /*1f90*/  F2FP.BF16.F32.PACK_AB R64, R43, R40 ;  /* 0x000000282b40723e */ /* 0x001fc600000010ff */
        /* <DEDUP_REMOVED lines=8> */
[----:B------:R-:W-:Y:S01]  /*2020*/  STSM.16.M88.4 [R6+0x3000], R64 ;  /* 0x0030004006007844 */ /* 0x000fe20000000200 */
[----:B------:R-:W-:Y:S06]  /*2030*/  BAR.SYNC.DEFER_BLOCKING 0x0 ;  /* 0x0000000000007b1d */ /* 0x000fec0000010000 */
[----:B------:R-:W-:Y:S04]  /*2040*/  LDSM.16.M88.4 R44, [R8+UR6+0x3000] ;  /* 0x00300006082c783b */ /* 0x000fe80008000200 */
[----:B------:R-:W0:Y:S04]  /*2050*/  LDSM.16.M88.4 R48, [R7+UR6] ;  /* 0x000000060730783b */ /* 0x000e280008000200 */
[----:B------:R-:W1:Y:S04]  /*2060*/  LDSM.16.M88.4 R40, [R8+UR6+0x3800] ;  /* 0x003800060828783b */ /* 0x000e680008000200 */
[----:B------:R-:W2:Y:S04]  /*2070*/  LDSM.16.M88.4 R36, [R17+UR6+0x3000] ;  /* 0x003000061124783b */ /* 0x000ea80008000200 */
[----:B------:R-:W3:Y:S01]  /*2080*/  LDSM.16.M88.4 R52, [R17+UR6+0x3800] ;  /* 0x003800061134783b */ /* 0x000ee20008000200 */
[-C--:B0-----:R-:W-:Y:S03]  /*2090*/  HMMA.16816.F32.BF16 R32, R44, R48.reuse, R32 ;  /* 0x000000302c20723c */ /* 0x081fe60000041820 */
[----:B------:R-:W-:Y:S05]  /*20a0*/  LDSM.16.M88.4 R44, [R3+UR6] ;  /* 0x00000006032c783b */ /* 0x000fea0008000200 */
[----:B-1----:R-:W-:Y:S01]  /*20b0*/  HMMA.16816.F32.BF16 R56, R40, R48, R56 ;  /* 0x000000302838723c */ /* 0x002fe20000041838 */
[----:B------:R-:W0:Y:S11]  /*20c0*/  LDSM.16.M88.4 R40, [R5+UR6+0x3800] ;  /* 0x003800060528783b */ /* 0x000e360008000200 */
[-C--:B--2---:R-:W-:Y:S01]  /*20d0*/  HMMA.16816.F32.BF16 R36, R36, R50.reuse, R32 ;  /* 0x000000322424723c */ /* 0x084fe20000041820 */
[----:B------:R-:W1:Y:S07]  /*20e0*/  LDSM.16.M88.4 R32, [R5+UR6+0x3000] ;  /* 0x003000060520783b */ /* 0x000e6e0008000200 */
[----:B---3--:R-:W-:Y:S01]  /*20f0*/  HMMA.16816.F32.BF16 R52, R52, R50, R56 ;  /* 0x000000323434723c */ /* 0x008fe20000041838 */
[----:B------:R-:W-:Y:S04]  /*2100*/  LDSM.16.M88.4 R48, [R13+UR6+0x3000] ;  /* 0x003000060d30783b */ /* 0x000fe80008000200 */
[----:B------:R-:W2:-:S15]  /*2110*/  LDSM.16.M88.4 R56, [R13+UR6+0x3800] ;  /* 0x003800060d38783b */ /* 0x000e9e0008000200 */
[-C--:B0-----:R-:W-:Y:S08]  /*2120*/  HMMA.16816.F32.BF16 R40, R40, R44.reuse, R52 ;  /* 0x0000002c2828723c */ /* 0x081ff00000041834 */
[----:B-1----:R-:W-:Y:S01]  /*2130*/  HMMA.16816.F32.BF16 R32, R32, R44, R36 ;  /* 0x0000002c2020723c */ /* 0x002fe20000041824 */
[----:B------:R-:W0:Y:S08]  /*2140*/  LDC R37, c[0x0][0x3d4] ;  /* 0x0000f500ff257b82 */ /* 0x000e300000000800 */
[----:B------:R-:W1:Y:S03]  /*2150*/  LDC R39, c[0x0][0x3c4] ;  /* 0x0000f100ff277b82 */ /* 0x000e660000000800 */
[-C--:B--2---:R-:W-:Y:S08]  /*2160*/  HMMA.16816.F32.BF16 R56, R56, R46.reuse, R40 ;  /* 0x0000002e3838723c */ /* 0x084ff00000041828 */
[----:B------:R-:W-:Y:S01]  /*2170*/  HMMA.16816.F32.BF16 R32, R48, R46, R32 ;  /* 0x0000002e3020723c */ /* 0x000fe20000041820 */
[----:B------:R-:W-:Y:S01]  /*2180*/  IMAD.MOV.U32 R65, RZ, RZ, R62 ;  /* 0x000000ffff417224 */ /* 0x000fe200078e003e */
[----:B------:R-:W-:Y:S01]  /*2190*/  MOV R67, R68 ;  /* 0x0000004400437202 */ /* 0x000fe20000000f00 */
[----:B------:R-:W-:Y:S01]  /*21a0*/  IMAD.MOV.U32 R64, RZ, RZ, R63 ;  /* 0x000000ffff407224 */ /* 0x000fe200078e003f */
[----:B------:R-:W-:Y:S01]  /*21b0*/  MOV R125, R31 ;  /* 0x0000001f007d7202 */ /* 0x000fe20000000f00 */
[----:B0-----:R-:W-:-:S02]  /*21c0*/  IMAD R4, R37, 0x40, R4 ;  /* 0x0000004025047824 */ /* 0x001fc400078e0204 */
[----:B------:R-:W-:Y:S02]  /*21d0*/  IMAD.MOV.U32 R66, RZ, RZ, R69 ;  /* 0x000000ffff427224 */ /* 0x000fe400078e0045 */
[----:B------:R-:W-:Y:S02]  /*21e0*/  IMAD.MOV.U32 R124, RZ, RZ, R30 ;  /* 0x000000ffff7c7224 */ /* 0x000fe400078e001e */
[----:B------:R-:W-:Y:S01]  /*21f0*/  IMAD.MOV.U32 R122, RZ, RZ, R28 ;  /* 0x000000ffff7a7224 */ /* 0x000fe200078e001c */
[----:B-1----:R-:W-:Y:S01]  /*2200*/  LEA R14, R39, R14, 0x6 ;  /* 0x0000000e270e7211 */ /* 0x002fe200078e30ff */
[----:B------:R-:W-:Y:S01]  /*2210*/  IMAD.MOV.U32 R123, RZ, RZ, R29 ;  /* 0x000000ffff7b7224 */ /* 0x000fe200078e001d */
[----:B------:R-:W-:Y:S06]  /*2220*/  BRA.U !UP0, `(.L_x_1) ;  /* 0xffffffed086c7547 */ /* 0x000fec000b83ffff */
.L_x_0:
[----:B0-----:R-:W0:Y:S01]  /*2230*/  S2R R5, SR_TID.X ;  /* 0x0000000000057919 */ /* 0x001e220000002100 */
[----:B------:R-:W-:Y:S01]  /*2240*/  FSETP.GT.AND P2, PT, |R122|, 8.50705917302346158658e+37, PT ;  /* 0x7e8000007a00780b */ /* 0x000fe20003f44200 */
[----:B------:R-:W1:Y:S01]  /*2250*/  S2UR UR5, SR_CgaCtaId ;  /* 0x00000000000579c3 */ /* 0x000e620000008800 */
[----:B------:R-:W-:-:S07]  /*2260*/  FSETP.GT.AND P4, PT, |R123|, 8.50705917302346158658e+37, PT ;  /* 0x7e8000007b00780b */ /* 0x000fce0003f84200 */
[----:B------:R-:W-:Y:S01]  /*2270*/  BAR.SYNC.DEFER_BLOCKING 0x0 ;  /* 0x0000000000007b1d */ /* 0x000fe20000010000 */
[C---:B------:R-:W-:Y:S02]  /*2280*/  FSETP.GEU.AND P3, PT, |R122|.reuse, 1.175494350822287508e-38, PT ;  /* 0x008000007a00780b */ /* 0x040fe40003f6e200 */
[C---:B------:R-:W-:Y:S02]  /*2290*/  FSETP.GEU.AND P5, PT, |R123|.reuse, 1.175494350822287508e-38, PT ;  /* 0x008000007b00780b */ /* 0x040fe40003fae200 */
[----:B------:R-:W-:Y:S01]  /*22a0*/  FSETP.GEU.AND P6, PT, R122, 1.175494350822287508e-38, PT ;  /* 0x008000007a00780b */ /* 0x000fe20003fce000 */
[----:B------:R-:W-:Y:S01]  /*22b0*/  UMOV UR4, 0x400 ;  /* 0x0000040000047882 */ /* 0x000fe20000000000 */
[----:B------:R-:W-:Y:S02]  /*22c0*/  FSETP.GEU.AND P1, PT, R123, 1.175494350822287508e-38, PT ;  /* 0x008000007b00780b */ /* 0x000fe40003f2e000 */
[----:B------:R-:W-:Y:S01]  /*22d0*/  FSEL R13, RZ, -23, P6 ;  /* 0xc1b80000ff0d7808 */ /* 0x000fe20003000000 */
[----:B------:R-:W-:Y:S01]  /*22e0*/  @P2 FMUL R57, R57, 0.25 ;  /* 0x3e80000039392820 */ /* 0x000fe20000400000 */
[----:B------:R-:W-:Y:S01]  /*22f0*/  @P2 FMUL R56, R56, 0.25 ;  /* 0x3e80000038382820 */ /* 0x000fe20000400000 */
[----:B------:R-:W-:Y:S01]  /*2300*/  @P4 FMUL R59, R59, 0.25 ;  /* 0x3e8000003b3b4820 */ /* 0x000fe20000400000 */
[----:B------:R-:W-:Y:S01]  /*2310*/  @P4 FMUL R58, R58, 0.25 ;  /* 0x3e8000003a3a4820 */ /* 0x000fe20000400000 */
[----:B------:R-:W-:Y:S01]  /*2320*/  @!P3 FMUL R57, R57, 16777216 ;  /* 0x4b8000003939b820 */ /* 0x000fe20000400000 */
[----:B------:R-:W-:Y:S01]  /*2330*/  @!P3 FMUL R56, R56, 16777216 ;  /* 0x4b8000003838b820 */ /* 0x000fe20000400000 */
[----:B------:R-:W-:Y:S01]  /*2340*/  @!P5 FMUL R59, R59, 16777216 ;  /* 0x4b8000003b3bd820 */ /* 0x000fe20000400000 */
[----:B------:R-:W-:Y:S01]  /*2350*/  @!P5 FMUL R58, R58, 16777216 ;  /* 0x4b8000003a3ad820 */ /* 0x000fe20000400000 */
[----:B-1----:R-:W-:Y:S01]  /*2360*/  ULEA UR6, UR5, UR4, 0x18 ;  /* 0x0000000405067291 */ /* 0x002fe2000f8ec0ff */
[----:B------:R-:W1:Y:S01]  /*2370*/  LDCU.64 UR4, c[0x0][0x3e0] ;  /* 0x00007c00ff0477ac */ /* 0x000e620008000a00 */
[----:B0-----:R-:W-:-:S02]  /*2380*/  SHF.L.U32 R4, R5, 0x5, RZ ;  /* 0x0000000505047819 */ /* 0x001fc400000006ff */
[C---:B------:R-:W-:Y:S02]  /*2390*/  LOP3.LUT R8, R5.reuse, 0x3f, RZ, 0xc0, !PT ;  /* 0x0000003f05087812 */ /* 0x040fe400078ec0ff */
[C---:B------:R-:W-:Y:S02]  /*23a0*/  LOP3.LUT R3, R5.reuse, 0x18, RZ, 0xc0, !PT ;  /* 0x0000001805037812 */ /* 0x040fe400078ec0ff */
[----:B------:R-:W-:Y:S02]  /*23b0*/  LOP3.LUT R11, R5, 0xc0, RZ, 0xc0, !PT ;  /* 0x000000c0050b7812 */ /* 0x000fe400078ec0ff */
[----:B------:R-:W-:Y:S01]  /*23c0*/  LOP3.LUT R4, R4, 0x60, RZ, 0xc0, !PT ;  /* 0x0000006004047812 */ /* 0x000fe200078ec0ff */
[----:B------:R-:W-:Y:S01]  /*23d0*/  IMAD R9, R3, 0x20, R8 ;  /* 0x0000002003097824 */ /* 0x000fe200078e0208 */
[----:B------:R-:W-:Y:S01]  /*23e0*/  SHF.R.U32.HI R6, RZ, 0x4, R5 ;  /* 0x00000004ff067819 */ /* 0x000fe20000011605 */
[----:B------:R-:W-:Y:S01]  /*23f0*/  FMUL R8, R122, 8388608 ;  /* 0x4b0000007a087820 */ /* 0x000fe20000400000 */
[----:B------:R-:W-:Y:S01]  /*2400*/  LOP3.LUT R2, R5, 0x1c, RZ, 0xc0, !PT ;  /* 0x0000001c05027812 */ /* 0x000fe200078ec0ff */
[----:B------:R-:W-:Y:S01]  /*2410*/  IMAD R4, R11, 0x4, R4 ;  /* 0x000000040b047824 */ /* 0x000fe200078e0204 */
[----:B------:R-:W-:Y:S01]  /*2420*/  LOP3.LUT R7, R6, 0x2, RZ, 0xc0, !PT ;  /* 0x0000000206077812 */ /* 0x000fe200078ec0ff */
[----:B-1----:R-:W-:Y:S01]  /*2430*/  UIMAD UR4, UR7, UR4, URZ ;  /* 0x00000004070472a4 */ /* 0x002fe2000f8e02ff */
[----:B------:R-:W-:-:S02]  /*2440*/  SHF.R.U32.HI R6, RZ, 0x1, R11 ;  /* 0x00000001ff067819 */ /* 0x000fc4000001160b */
[----:B------:R-:W-:Y:S02]  /*2450*/  SHF.L.U32 R9, R9, 0x2, RZ ;  /* 0x0000000209097819 */ /* 0x000fe400000006ff */
[----:B------:R-:W-:Y:S01]  /*2460*/  IADD3 R28, PT, PT, R2, R4, R7 ;  /* 0x00000004021c7210 */ /* 0x000fe20007ffe007 */
[----:B------:R-:W-:Y:S01]  /*2470*/  FMUL R7, R125, 8388608 ;  /* 0x4b0000007d077820 */ /* 0x000fe20000400000 */
[----:B------:R-:W-:Y:S01]  /*2480*/  LOP3.LUT R4, R9, R6, RZ, 0x3c, !PT ;  /* 0x0000000609047212 */ /* 0x000fe200078e3cff */
[----:B------:R-:W-:Y:S01]  /*2490*/  FMUL R6, R123, 8388608 ;  /* 0x4b0000007b067820 */ /* 0x000fe20000400000 */
[----:B------:R-:W-:Y:S01]  /*24a0*/  FSEL R8, R8, R122, !P6 ;  /* 0x0000007a08087208 */ /* 0x000fe20007000000 */
[----:B------:R-:W-:Y:S01]  /*24b0*/  @P2 FMUL R122, R122, 0.25 ;  /* 0x3e8000007a7a2820 */ /* 0x000fe20000400000 */
[----:B------:R-:W-:Y:S01]  /*24c0*/  LOP3.LUT R10, R5, 0xff, RZ, 0xc0, !PT ;  /* 0x000000ff050a7812 */ /* 0x000fe200078ec0ff */
[----:B------:R-:W-:Y:S01]  /*24d0*/  FMUL R9, R124, 8388608 ;  /* 0x4b0000007c097820 */ /* 0x000fe20000400000 */
[----:B------:R-:W-:Y:S01]  /*24e0*/  FSEL R6, R6, R123, !P1 ;  /* 0x0000007b06067208 */ /* 0x000fe20004800000 */
[----:B------:R-:W-:Y:S01]  /*24f0*/  @P4 FMUL R123, R123, 0.25 ;  /* 0x3e8000007b7b4820 */ /* 0x000fe20000400000 */
[----:B------:R-:W-:Y:S01]  /*2500*/  FSETP.GEU.AND P4, PT, R124, 1.175494350822287508e-38, PT ;  /* 0x008000007c00780b */ /* 0x000fe20003f8e000 */
[----:B------:R-:W-:Y:S01]  /*2510*/  @!P3 FMUL R122, R122, 16777216 ;  /* 0x4b8000007a7ab820 */ /* 0x000fe20000400000 */
[----:B------:R-:W-:Y:S01]  /*2520*/  FSETP.GT.AND P2, PT, |R124|, 8.50705917302346158658e+37, PT ;  /* 0x7e8000007c00780b */ /* 0x000fe20003f44200 */
[----:B------:R-:W-:Y:S01]  /*2530*/  @!P5 FMUL R123, R123, 16777216 ;  /* 0x4b8000007b7bd820 */ /* 0x000fe20000400000 */
[----:B------:R-:W-:Y:S01]  /*2540*/  ISETP.GE.U32.AND P0, PT, R10, 0x20, PT ;  /* 0x000000200a00780c */ /* 0x000fe20003f06070 */
[----:B------:R-:W0:Y:S01]  /*2550*/  MUFU.RCP R16, R122 ;  /* 0x0000007a00107308 */ /* 0x000e220000001000 */
[----:B------:R-:W-:Y:S01]  /*2560*/  FSETP.GT.AND P5, PT, |R125|, 8.50705917302346158658e+37, PT ;  /* 0x7e8000007d00780b */ /* 0x000fe20003fa4200 */
[----:B------:R-:W-:Y:S01]  /*2570*/  VIADD R12, R8, 0xc0cafb0d ;  /* 0xc0cafb0d080c7836 */ /* 0x000fe20000000000 */
[----:B------:R-:W-:-:S02]  /*2580*/  FSEL R9, R9, R124, !P4 ;  /* 0x0000007c09097208 */ /* 0x000fc40006000000 */
[----:B------:R-:W-:Y:S02]  /*2590*/  FSEL R10, RZ, -23, P4 ;  /* 0xc1b80000ff0a7808 */ /* 0x000fe40002000000 */
[C---:B------:R-:W-:Y:S01]  /*25a0*/  FSETP.GEU.AND P4, PT, |R124|.reuse, 1.175494350822287508e-38, PT ;  /* 0x008000007c00780b */ /* 0x040fe20003f8e200 */
[----:B------:R-:W1:Y:S01]  /*25b0*/  MUFU.RCP R14, R123 ;  /* 0x0000007b000e7308 */ /* 0x000e620000001000 */
[C---:B------:R-:W-:Y:S01]  /*25c0*/  FSETP.GEU.AND P6, PT, |R125|.reuse, 1.175494350822287508e-38, PT ;  /* 0x008000007d00780b */ /* 0x040fe20003fce200 */
[----:B------:R-:W-:Y:S01]  /*25d0*/  @P2 FMUL R124, R124, 0.25 ;  /* 0x3e8000007c7c2820 */ /* 0x000fe20000400000 */
[----:B------:R-:W-:Y:S01]  /*25e0*/  FSETP.GEU.AND P3, PT, R125, 1.175494350822287508e-38, PT ;  /* 0x008000007d00780b */ /* 0x000fe20003f6e000 */
[----:B------:R-:W-:Y:S01]  /*25f0*/  VIADD R11, R9, 0xc0cafb0d ;  /* 0xc0cafb0d090b7836 */ /* 0x000fe20000000000 */
[----:B------:R-:W-:Y:S01]  /*2600*/  LOP3.LUT R15, R12, 0xff800000, RZ, 0xc0, !PT ;  /* 0xff8000000c0f7812 */ /* 0x000fe200078ec0ff */
[----:B------:R-:W-:Y:S01]  /*2610*/  @P2 FMUL R33, R33, 0.25 ;  /* 0x3e80000021212820 */ /* 0x000fe20000400000 */
[----:B------:R-:W-:Y:S01]  /*2620*/  FSEL R7, R7, R125, !P3 ;  /* 0x0000007d07077208 */ /* 0x000fe20005800000 */
[----:B------:R-:W-:Y:S01]  /*2630*/  @P5 FMUL R125, R125, 0.25 ;  /* 0x3e8000007d7d5820 */ /* 0x000fe20000400000 */
[C---:B0-----:R-:W-:Y:S01]  /*2640*/  FMUL R22, R16.reuse, R57 ;  /* 0x0000003910167220 */ /* 0x041fe20000400000 */
[----:B------:R-:W-:Y:S01]  /*2650*/  FMUL R25, R16, R56 ;  /* 0x0000003810197220 */ /* 0x000fe20000400000 */
[----:B------:R-:W-:Y:S01]  /*2660*/  LOP3.LUT R12, R11, 0xff800000, RZ, 0xc0, !PT ;  /* 0xff8000000b0c7812 */ /* 0x000fe200078ec0ff */
[----:B------:R-:W-:Y:S01]  /*2670*/  @!P4 FMUL R124, R124, 16777216 ;  /* 0x4b8000007c7cc820 */ /* 0x000fe20000400000 */
[----:B------:R-:W-:Y:S01]  /*2680*/  @P2 FMUL R32, R32, 0.25 ;  /* 0x3e80000020202820 */ /* 0x000fe20000400000 */
[----:B------:R-:W-:Y:S01]  /*2690*/  @!P6 FMUL R125, R125, 16777216 ;  /* 0x4b8000007d7de820 */ /* 0x000fe20000400000 */
[----:B------:R-:W-:Y:S01]  /*26a0*/  I2FP.F32.S32 R11, R12 ;  /* 0x0000000c000b7245 */ /* 0x000fe20000201400 */
[----:B------:R-:W0:Y:S01]  /*26b0*/  MUFU.RCP R16, R124 ;  /* 0x0000007c00107308 */ /* 0x000e220000001000 */
[C---:B-1----:R-:W-:Y:S01]  /*26c0*/  FMUL R20, R14.reuse, R59 ;  /* 0x0000003b0e147220 */ /* 0x042fe20000400000 */
[----:B------:R-:W-:Y:S01]  /*26d0*/  FMUL R21, R14, R58 ;  /* 0x0000003a0e157220 */ /* 0x000fe20000400000 */
[----:B------:R-:W-:Y:S01]  /*26e0*/  I2FP.F32.S32 R14, R15 ;  /* 0x0000000f000e7245 */ /* 0x000fe20000201400 */
[----:B------:R-:W-:Y:S01]  /*26f0*/  @P5 FMUL R35, R35, 0.25 ;  /* 0x3e80000023235820 */ /* 0x000fe20000400000 */
[----:B------:R-:W-:Y:S01]  /*2700*/  @P5 FMUL R34, R34, 0.25 ;  /* 0x3e80000022225820 */ /* 0x000fe20000400000 */
[----:B------:R-:W-:Y:S01]  /*2710*/  @!P4 FMUL R33, R33, 16777216 ;  /* 0x4b8000002121c820 */ /* 0x000fe20000400000 */
[----:B------:R-:W-:Y:S01]  /*2720*/  @!P4 FMUL R32, R32, 16777216 ;  /* 0x4b8000002020c820 */ /* 0x000fe20000400000 */
[----:B------:R-:W1:Y:S01]  /*2730*/  MUFU.RCP R18, R125 ;  /* 0x0000007d00127308 */ /* 0x000e620000001000 */
[----:B------:R-:W-:Y:S01]  /*2740*/  FFMA.FTZ R17, R14, 1.1920928955078125e-07, R13 ;  /* 0x340000000e117823 */ /* 0x000fe2000001000d */
[----:B------:R-:W-:-:S02]  /*2750*/  VIADD R13, R6, 0xc0cafb0d ;  /* 0xc0cafb0d060d7836 */ /* 0x000fc40000000000 */
[----:B------:R-:W-:Y:S01]  /*2760*/  @!P6 FMUL R35, R35, 16777216 ;  /* 0x4b8000002323e820 */ /* 0x000fe20000400000 */
[----:B------:R-:W-:Y:S01]  /*2770*/  @!P6 FMUL R34, R34, 16777216 ;  /* 0x4b8000002222e820 */ /* 0x000fe20000400000 */
[----:B------:R-:W-:Y:S01]  /*2780*/  FFMA.FTZ R10, R11, 1.1920928955078125e-07, R10 ;  /* 0x340000000b0a7823 */ /* 0x000fe2000001000a */
[----:B------:R-:W-:Y:S01]  /*2790*/  IADD3 R11, PT, PT, R7, -0x3f3504f3, RZ ;  /* 0xc0cafb0d070b7810 */ /* 0x000fe20007ffe0ff */
[----:B------:R-:W-:Y:S01]  /*27a0*/  IMAD.IADD R15, R8, 0x1, -R15 ;  /* 0x00000001080f7824 */ /* 0x000fe200078e0a0f */
[----:B------:R-:W-:Y:S01]  /*27b0*/  LOP3.LUT R19, R13, 0xff800000, RZ, 0xc0, !PT ;  /* 0xff8000000d137812 */ /* 0x000fe200078ec0ff */
[C---:B0-----:R-:W-:Y:S01]  /*27c0*/  FMUL R23, R16.reuse, R33 ;  /* 0x0000002110177220 */ /* 0x041fe20000400000 */
[----:B------:R-:W-:Y:S01]  /*27d0*/  FMUL R26, R16, R32 ;  /* 0x00000020101a7220 */ /* 0x000fe20000400000 */
[----:B------:R-:W-:Y:S01]  /*27e0*/  FSEL R13, RZ, -23, P1 ;  /* 0xc1b80000ff0d7808 */ /* 0x000fe20000800000 */
[----:B------:R-:W-:Y:S01]  /*27f0*/  FADD R15, R15, -1 ;  /* 0xbf8000000f0f7421 */ /* 0x000fe20000000000 */
[----:B------:R-:W-:Y:S01]  /*2800*/  LOP3.LUT R14, R11, 0xff800000, RZ, 0xc0, !PT ;  /* 0xff8000000b0e7812 */ /* 0x000fe200078ec0ff */
[----:B------:R-:W0:Y:S01]  /*2810*/  LDC.64 R32, c[0x0][0x3a0] ;  /* 0x0000e800ff207b82 */ /* 0x000e220000000a00 */
[----:B------:R-:W-:Y:S01]  /*2820*/  F2FP.BF16.F32.PACK_AB R26, R23, R26 ;  /* 0x0000001a171a723e */ /* 0x000fe200000010ff */
[C---:B-1----:R-:W-:Y:S01]  /*2830*/  FMUL R24, R18.reuse, R35 ;  /* 0x0000002312187220 */ /* 0x042fe20000400000 */
[----:B------:R-:W-:Y:S01]  /*2840*/  FMUL R27, R18, R34 ;  /* 0x00000022121b7220 */ /* 0x000fe20000400000 */
[----:B------:R-:W-:-:S02]  /*2850*/  I2FP.F32.S32 R18, R19 ;  /* 0x0000001300127245 */ /* 0x000fc40000201400 */
[----:B------:R1:W-:Y:S01]  /*2860*/  STS.U16 [R28+UR6], R26 ;  /* 0x0000001a1c007988 */ /* 0x0003e20008000406 */
[----:B------:R-:W-:Y:S02]  /*2870*/  FSEL R11, RZ, -23, P3 ;  /* 0xc1b80000ff0b7808 */ /* 0x000fe40001800000 */
[----:B------:R-:W-:Y:S01]  /*2880*/  I2FP.F32.S32 R16, R14 ;  /* 0x0000000e00107245 */ /* 0x000fe20000201400 */
[----:B------:R-:W-:Y:S01]  /*2890*/  FFMA.FTZ R23, R18, 1.1920928955078125e-07, R13 ;  /* 0x3400000012177823 */ /* 0x000fe2000001000d */
[----:B------:R-:W-:Y:S01]  /*28a0*/  PRMT R18, R26, 0x7632, R18 ;  /* 0x000076321a127816 */ /* 0x000fe20000000012 */
[----:B------:R-:W-:Y:S01]  /*28b0*/  IMAD.IADD R14, R7, 0x1, -R14 ;  /* 0x00000001070e7824 */ /* 0x000fe200078e0a0e */
[----:B------:R-:W-:Y:S01]  /*28c0*/  F2FP.BF16.F32.PACK_AB R20, R20, R21 ;  /* 0x000000151414723e */ /* 0x000fe200000010ff */
[----:B------:R-:W-:Y:S01]  /*28d0*/  FFMA.FTZ R16, R16, 1.1920928955078125e-07, R11 ;  /* 0x3400000010107823 */ /* 0x000fe2000001000b */
[----:B------:R-:W-:Y:S01]  /*28e0*/  F2FP.BF16.F32.PACK_AB R24, R24, R27 ;  /* 0x0000001b1818723e */ /* 0x000fe200000010ff */
[----:B------:R2:W-:Y:S01]  /*28f0*/  STS.U16 [R28+UR6+0x80], R18 ;  /* 0x000080121c007988 */ /* 0x0005e20008000406 */
[----:B------:R-:W-:Y:S01]  /*2900*/  F2FP.BF16.F32.PACK_AB R22, R22, R25 ;  /* 0x000000191616723e */ /* 0x000fe200000010ff */
[----:B------:R-:W-:Y:S01]  /*2910*/  FADD R14, R14, -1 ;  /* 0xbf8000000e0e7421 */ /* 0x000fe20000000000 */
[----:B------:R-:W-:-:S02]  /*2920*/  LOP3.LUT R11, R28, 0x20, RZ, 0x3c, !PT ;  /* 0x000000201c0b7812 */ /* 0x000fc400078e3cff */
[C---:B------:R-:W-:Y:S02]  /*2930*/  LOP3.LUT R13, R28.reuse, 0x40, RZ, 0x3c, !PT ;  /* 0x000000401c0d7812 */ /* 0x040fe400078e3cff */
[----:B------:R-:W-:Y:S01]  /*2940*/  LOP3.LUT R21, R28, 0x60, RZ, 0x3c, !PT ;  /* 0x000000601c157812 */ /* 0x000fe200078e3cff */
[----:B------:R3:W-:Y:S01]  /*2950*/  STS.U16 [R11+UR6+0x400], R24 ;  /* 0x000400180b007988 */ /* 0x0007e20008000406 */
[C---:B-1----:R-:W-:Y:S02]  /*2960*/  PRMT R26, R20.reuse, 0x7610, R26 ;  /* 0x00007610141a7816 */ /* 0x042fe4000000001a */
[----:B--2---:R-:W-:Y:S01]  /*2970*/  PRMT R28, R20, 0x7632, R28 ;  /* 0x00007632141c7816 */ /* 0x004fe2000000001c */
[----:B------:R-:W-:Y:S01]  /*2980*/  IMAD.MOV.U32 R20, RZ, RZ, 0x3dc6b27f ;  /* 0x3dc6b27fff147424 */ /* 0x000fe200078e00ff */
[----:B------:R-:W-:Y:S02]  /*2990*/  IADD3 R12, PT, PT, R9, -R12, RZ ;  /* 0x8000000c090c7210 */ /* 0x000fe40007ffe0ff */
[----:B------:R-:W-:Y:S01]  /*29a0*/  PRMT R25, R24, 0x7632, R25 ;  /* 0x0000763218197816 */ /* 0x000fe20000000019 */
[C---:B------:R-:W-:Y:S01]  /*29b0*/  FFMA.FTZ R18, R15.reuse, R20, -0.16845393180847167969 ;  /* 0xbe2c7f300f127423 */ /* 0x040fe20000010014 */
[----:B------:R-:W-:Y:S01]  /*29c0*/  IADD3 R19, PT, PT, R6, -R19, RZ ;  /* 0x8000001306137210 */ /* 0x000fe20007ffe0ff */
[----:B------:R-:W-:Y:S01]  /*29d0*/  FADD R12, R12, -1 ;  /* 0xbf8000000c0c7421 */ /* 0x000fe20000000000 */
[----:B------:R-:W-:Y:S01]  /*29e0*/  PRMT R27, R22, 0x7632, R27 ;  /* 0x00007632161b7816 */ /* 0x000fe2000000001b */
[----:B------:R1:W-:Y:S01]  /*29f0*/  STS.U16 [R11+UR6+0x480], R25 ;  /* 0x000480190b007988 */ /* 0x0003e20008000406 */
[----:B------:R-:W-:Y:S01]  /*2a00*/  FFMA.FTZ R18, R15, R18, 0.1716887056827545166 ;  /* 0x3e2fcf2a0f127423 */ /* 0x000fe20000010012 */
[----:B------:R-:W-:Y:S01]  /*2a10*/  FADD R19, R19, -1 ;  /* 0xbf80000013137421 */ /* 0x000fe20000000000 */
[----:B---3--:R-:W2:Y:S01]  /*2a20*/  LDC R24, c[0x0][0x3e8] ;  /* 0x0000fa00ff187b82 */ /* 0x008ea20000000800 */
[----:B------:R-:W-:Y:S01]  /*2a30*/  STS.U16 [R13+UR6+0x800], R22 ;  /* 0x000800160d007988 */ /* 0x000fe20008000406 */
[----:B------:R-:W-:Y:S01]  /*2a40*/  FFMA.FTZ R18, R15, R18, -0.17900948226451873779 ;  /* 0xbe374e430f127423 */ /* 0x000fe20000010012 */
[----:B------:R-:W-:-:S02]  /*2a50*/  ISETP.GE.U32.AND P4, PT, R8, 0x7f800000, PT ;  /* 0x7f8000000800780c */ /* 0x000fc40003f86070 */
[----:B------:R3:W-:Y:S01]  /*2a60*/  STS.U16 [R13+UR6+0x880], R27 ;  /* 0x0008801b0d007988 */ /* 0x0007e20008000406 */
[----:B------:R-:W-:Y:S01]  /*2a70*/  FFMA.FTZ R18, R15, R18, 0.20512372255325317383 ;  /* 0x3e520bf40f127423 */ /* 0x000fe20000010012 */
[C---:B-1----:R-:W-:Y:S01]  /*2a80*/  FFMA.FTZ R11, R12.reuse, R20, -0.16845393180847167969 ;  /* 0xbe2c7f300c0b7423 */ /* 0x042fe20000010014 */
[----:B------:R-:W-:Y:S01]  /*2a90*/  ISETP.GE.U32.AND P3, PT, R9, 0x7f800000, PT ;  /* 0x7f8000000900780c */ /* 0x000fe20003f66070 */
[----:B------:R-:W-:Y:S01]  /*2aa0*/  STS.U16 [R21+UR6+0xc00], R26 ;  /* 0x000c001a15007988 */ /* 0x000fe20008000406 */
[----:B------:R-:W-:Y:S01]  /*2ab0*/  FFMA.FTZ R18, R15, R18, -0.24046532809734344482 ;  /* 0xbe763c8b0f127423 */ /* 0x000fe20000010012 */
[----:B------:R-:W-:Y:S01]  /*2ac0*/  FFMA.FTZ R11, R12, R11, 0.1716887056827545166 ;  /* 0x3e2fcf2a0c0b7423 */ /* 0x000fe2000001000b */
[----:B------:R-:W-:Y:S01]  /*2ad0*/  ISETP.GE.U32.AND P1, PT, R7, 0x7f800000, PT ;  /* 0x7f8000000700780c */ /* 0x000fe20003f26070 */
[----:B------:R1:W-:Y:S01]  /*2ae0*/  STS.U16 [R21+UR6+0xc80], R28 ;  /* 0x000c801c15007988 */ /* 0x0003e20008000406 */
[----:B------:R-:W-:Y:S01]  /*2af0*/  FFMA.FTZ R18, R15, R18, 0.28857114911079406738 ;  /* 0x3e93bf990f127423 */ /* 0x000fe20000010012 */
[-C--:B---3--:R-:W-:Y:S01]  /*2b00*/  FFMA.FTZ R13, R14, R20.reuse, -0.16845393180847167969 ;  /* 0xbe2c7f300e0d7423 */ /* 0x088fe20000010014 */
[----:B------:R-:W-:Y:S01]  /*2b10*/  FFMA.FTZ R20, R19, R20, -0.16845393180847167969 ;  /* 0xbe2c7f3013147423 */ /* 0x000fe20000010014 */
[----:B------:R-:W-:Y:S01]  /*2b20*/  FFMA.FTZ R11, R12, R11, -0.17900948226451873779 ;  /* 0xbe374e430c0b7423 */ /* 0x000fe2000001000b */
[----:B------:R-:W-:Y:S01]  /*2b30*/  FFMA.FTZ R18, R15, R18, -0.36067417263984680176 ;  /* 0xbeb8aa490f127423 */ /* 0x000fe20000010012 */
[----:B------:R-:W-:Y:S01]  /*2b40*/  FFMA.FTZ R13, R14, R13, 0.1716887056827545166 ;  /* 0x3e2fcf2a0e0d7423 */ /* 0x000fe2000001000d */
[C---:B------:R-:W-:Y:S01]  /*2b50*/  FFMA.FTZ R20, R19.reuse, R20, 0.1716887056827545166 ;  /* 0x3e2fcf2a13147423 */ /* 0x040fe20000010014 */
[----:B------:R-:W-:Y:S01]  /*2b60*/  FFMA.FTZ R11, R12, R11, 0.20512372255325317383 ;  /* 0x3e520bf40c0b7423 */ /* 0x000fe2000001000b */
[----:B------:R-:W-:Y:S01]  /*2b70*/  BAR.SYNC.DEFER_BLOCKING 0x0 ;  /* 0x0000000000007b1d */ /* 0x000fe20000010000 */
[----:B------:R-:W-:Y:S01]  /*2b80*/  FFMA.FTZ R13, R14, R13, -0.17900948226451873779 ;  /* 0xbe374e430e0d7423 */ /* 0x000fe2000001000d */
[----:B------:R-:W-:Y:S01]  /*2b90*/  FFMA.FTZ R20, R19, R20, -0.17900948226451873779 ;  /* 0xbe374e4313147423 */ /* 0x000fe20000010014 */
[----:B------:R-:W-:Y:S01]  /*2ba0*/  FFMA.FTZ R11, R12, R11, -0.24046532809734344482 ;  /* 0xbe763c8b0c0b7423 */ /* 0x000fe2000001000b */
[----:B------:R-:W-:Y:S01]  /*2bb0*/  FFMA.FTZ R18, R15, R18, 0.48089820146560668945 ;  /* 0x3ef6384a0f127423 */ /* 0x000fe20000010012 */
[----:B------:R-:W-:Y:S01]  /*2bc0*/  FFMA.FTZ R13, R14, R13, 0.20512372255325317383 ;  /* 0x3e520bf40e0d7423 */ /* 0x000fe2000001000d */
[----:B------:R-:W-:Y:S01]  /*2bd0*/  FFMA.FTZ R20, R19, R20, 0.20512372255325317383 ;  /* 0x3e520bf413147423 */ /* 0x000fe20000010014 */
[----:B------:R-:W-:Y:S01]  /*2be0*/  FFMA.FTZ R11, R12, R11, 0.28857114911079406738 ;  /* 0x3e93bf990c0b7423 */ /* 0x000fe2000001000b */
[----:B------:R-:W-:Y:S01]  /*2bf0*/  FFMA.FTZ R18, R15, R18, -0.72134751081466674805 ;  /* 0xbf38aa3b0f127423 */ /* 0x000fe20000010012 */
[----:B------:R-:W-:Y:S01]  /*2c00*/  FFMA.FTZ R13, R14, R13, -0.24046532809734344482 ;  /* 0xbe763c8b0e0d7423 */ /* 0x000fe2000001000d */
[----:B------:R-:W-:Y:S01]  /*2c10*/  FFMA.FTZ R20, R19, R20, -0.24046532809734344482 ;  /* 0xbe763c8b13147423 */ /* 0x000fe20000010014 */
[----:B------:R-:W-:Y:S01]  /*2c20*/  FFMA.FTZ R11, R12, R11, -0.36067417263984680176 ;  /* 0xbeb8aa490c0b7423 */ /* 0x000fe2000001000b */
[----:B------:R-:W-:Y:S01]  /*2c30*/  FMUL R18, R15, R18 ;  /* 0x000000120f127220 */ /* 0x000fe20000400000 */
[----:B------:R-:W-:Y:S01]  /*2c40*/  FFMA.FTZ R13, R14, R13, 0.28857114911079406738 ;  /* 0x3e93bf990e0d7423 */ /* 0x000fe2000001000d */
[----:B------:R-:W-:Y:S01]  /*2c50*/  FFMA.FTZ R20, R19, R20, 0.28857114911079406738 ;  /* 0x3e93bf9913147423 */ /* 0x000fe20000010014 */
[----:B------:R-:W-:Y:S01]  /*2c60*/  FFMA.FTZ R11, R12, R11, 0.48089820146560668945 ;  /* 0x3ef6384a0c0b7423 */ /* 0x000fe2000001000b */
[----:B------:R-:W-:Y:S01]  /*2c70*/  FMUL R18, R15, R18 ;  /* 0x000000120f127220 */ /* 0x000fe20000400000 */
[----:B------:R-:W-:Y:S01]  /*2c80*/  FFMA.FTZ R13, R14, R13, -0.36067417263984680176 ;  /* 0xbeb8aa490e0d7423 */ /* 0x000fe2000001000d */
[----:B------:R-:W-:Y:S01]  /*2c90*/  FFMA.FTZ R20, R19, R20, -0.36067417263984680176 ;  /* 0xbeb8aa4913147423 */ /* 0x000fe20000010014 */
[----:B------:R-:W-:Y:S01]  /*2ca0*/  FFMA.FTZ R11, R12, R11, -0.72134751081466674805 ;  /* 0xbf38aa3b0c0b7423 */ /* 0x000fe2000001000b */
[----:B------:R-:W-:Y:S01]  /*2cb0*/  FFMA.FTZ R18, R15, 1.4426950216293334961, R18 ;  /* 0x3fb8aa3b0f127823 */ /* 0x000fe20000010012 */
[----:B------:R-:W-:Y:S01]  /*2cc0*/  FFMA.FTZ R13, R14, R13, 0.48089820146560668945 ;  /* 0x3ef6384a0e0d7423 */ /* 0x000fe2000001000d */
[----:B------:R-:W-:Y:S01]  /*2cd0*/  FFMA.FTZ R20, R19, R20, 0.48089820146560668945 ;  /* 0x3ef6384a13147423 */ /* 0x000fe20000010014 */
[----:B------:R-:W-:Y:S01]  /*2ce0*/  FMUL R11, R12, R11 ;  /* 0x0000000b0c0b7220 */ /* 0x000fe20000400000 */
[----:B------:R-:W-:Y:S01]  /*2cf0*/  FADD R22, R17, R18 ;  /* 0x0000001211167221 */ /* 0x000fe20000000000 */
[----:B------:R-:W-:Y:S01]  /*2d00*/  FFMA.FTZ R13, R14, R13, -0.72134751081466674805 ;  /* 0xbf38aa3b0e0d7423 */ /* 0x000fe2000001000d */
[C---:B------:R-:W-:Y:S01]  /*2d10*/  FFMA.FTZ R20, R19.reuse, R20, -0.72134751081466674805 ;  /* 0xbf38aa3b13147423 */ /* 0x040fe20000010014 */
[----:B------:R-:W-:Y:S01]  /*2d20*/  FMUL R11, R12, R11 ;  /* 0x0000000b0c0b7220 */ /* 0x000fe20000400000 */
[----:B------:R-:W3:Y:S01]  /*2d30*/  LDS R25, [R4+UR6] ;  /* 0x0000000604197984 */ /* 0x000ee20008000800 */
[----:B------:R-:W-:Y:S01]  /*2d40*/  FMUL R13, R14, R13 ;  /* 0x0000000d0e0d7220 */ /* 0x000fe20000400000 */
[C---:B------:R-:W-:Y:S01]  /*2d50*/  FMUL R20, R19.reuse, R20 ;  /* 0x0000001413147220 */ /* 0x040fe20000400000 */
[----:B------:R-:W-:Y:S01]  /*2d60*/  FFMA.FTZ R11, R12, 1.4426950216293334961, R11 ;  /* 0x3fb8aa3b0c0b7823 */ /* 0x000fe2000001000b */
[----:B------:R-:W4:Y:S01]  /*2d70*/  LDS R27, [R4+UR6+0x100] ;  /* 0x00010006041b7984 */ /* 0x000f220008000800 */
[----:B------:R-:W-:Y:S01]  /*2d80*/  FMUL R13, R14, R13 ;  /* 0x0000000d0e0d7220 */ /* 0x000fe20000400000 */
[C---:B------:R-:W-:Y:S01]  /*2d90*/  FMUL R20, R19.reuse, R20 ;  /* 0x0000001413147220 */ /* 0x040fe20000400000 */
[----:B------:R-:W-:Y:S01]  /*2da0*/  ISETP.GE.U32.AND P5, PT, R6, 0x7f800000, PT ;  /* 0x7f8000000600780c */ /* 0x000fe20003fa6070 */
[----:B------:R-:W5:Y:S01]  /*2db0*/  LDS R29, [R4+UR6+0x200] ;  /* 0x00020006041d7984 */ /* 0x000f620008000800 */
[----:B------:R-:W-:Y:S01]  /*2dc0*/  FFMA.FTZ R13, R14, 1.4426950216293334961, R13 ;  /* 0x3fb8aa3b0e0d7823 */ /* 0x000fe2000001000d */
[----:B------:R-:W-:Y:S01]  /*2dd0*/  FFMA.FTZ R12, R19, 1.4426950216293334961, R20 ;  /* 0x3fb8aa3b130c7823 */ /* 0x000fe20000010014 */
[----:B------:R-:W-:Y:S01]  /*2de0*/  FADD R20, R10, R11 ;  /* 0x0000000b0a147221 */ /* 0x000fe20000000000 */
[----:B------:R-:W0:Y:S01]  /*2df0*/  LDC.64 R18, c[0x0][0x398] ;  /* 0x0000e600ff127b82 */ /* 0x000e220000000a00 */
[----:B-1----:R-:W-:Y:S01]  /*2e00*/  FADD R21, R16, R13 ;  /* 0x0000000d10157221 */ /* 0x002fe20000000000 */
[----:B------:R-:W-:Y:S01]  /*2e10*/  SHF.R.U32.HI R13, RZ, 0x5, R5 ;  /* 0x00000005ff0d7819 */ /* 0x000fe20000011605 */
[----:B------:R-:W-:Y:S01]  /*2e20*/  FADD R23, R23, R12 ;  /* 0x0000000c17177221 */ /* 0x000fe20000000000 */
[----:B------:R-:W-:Y:S01]  /*2e30*/  @P4 IMAD.MOV.U32 R11, RZ, RZ, 0x7f800000 ;  /* 0x7f800000ff0b4424 */ /* 0x000fe200078e00ff */
[----:B------:R1:W0:Y:S01]  /*2e40*/  LDS R31, [R4+UR6+0x300] ;  /* 0x00030006041f7984 */ /* 0x0002220008000800 */
[----:B------:R-:W-:Y:S01]  /*2e50*/  SGXT.U32 R13, R13, 0x3 ;  /* 0x000000030d0d781a */ /* 0x000fe20000000000 */
[----:B------:R-:W-:Y:S01]  /*2e60*/  @P3 IMAD.MOV.U32 R12, RZ, RZ, 0x7f800000 ;  /* 0x7f800000ff0c3424 */ /* 0x000fe200078e00ff */
[C---:B------:R-:W-:Y:S01]  /*2e70*/  FSETP.NEU.AND P2, PT, R8.reuse, RZ, PT ;  /* 0x000000ff0800720b */ /* 0x040fe20003f4d000 */
[----:B------:R-:W-:Y:S01]  /*2e80*/  @P4 FFMA.FTZ R22, R8, R11, +INF ;  /* 0x7f80000008164423 */ /* 0x000fe2000001000b */
[----:B------:R-:W-:Y:S01]  /*2e90*/  FSETP.NEU.AND P4, PT, R9, RZ, PT ;  /* 0x000000ff0900720b */ /* 0x000fe20003f8d000 */
[----:B--2---:R-:W-:-:S02]  /*2ea0*/  IMAD R10, R13, R24, RZ ;  /* 0x000000180d0a7224 */ /* 0x004fc400078e02ff */
[----:B------:R-:W-:Y:S01]  /*2eb0*/  @P3 FFMA.FTZ R20, R9, R12, +INF ;  /* 0x7f80000009143423 */ /* 0x000fe2000001000c */
[----:B------:R-:W-:Y:S01]  /*2ec0*/  IMAD R8, R0, UR5, RZ ;  /* 0x0000000500087c24 */ /* 0x000fe2000f8e02ff */
[----:B------:R-:W-:Y:S01]  /*2ed0*/  USHF.L.U32 UR5, UR4, 0x1, URZ ;  /* 0x0000000104057899 */ /* 0x000fe200080006ff */
[----:B------:R-:W-:Y:S01]  /*2ee0*/  @P1 IMAD.MOV.U32 R12, RZ, RZ, 0x7f800000 ;  /* 0x7f800000ff0c1424 */ /* 0x000fe200078e00ff */
[----:B------:R-:W-:Y:S01]  /*2ef0*/  LEA R9, R24, R10, 0x3 ;  /* 0x0000000a18097211 */ /* 0x000fe200078e18ff */
[----:B------:R-:W-:Y:S01]  /*2f00*/  @P5 IMAD.MOV.U32 R13, RZ, RZ, 0x7f800000 ;  /* 0x7f800000ff0d5424 */ /* 0x000fe200078e00ff */
[C---:B------:R-:W-:Y:S01]  /*2f10*/  FSETP.NEU.AND P3, PT, R7.reuse, RZ, PT ;  /* 0x000000ff0700720b */ /* 0x040fe20003f6d000 */
[----:B------:R-:W-:Y:S01]  /*2f20*/  @P1 FFMA.FTZ R21, R7, R12, +INF ;  /* 0x7f80000007151423 */ /* 0x000fe2000001000c */
[----:B------:R-:W-:Y:S01]  /*2f30*/  SHF.L.U32 R7, R8, 0x1, RZ ;  /* 0x0000000108077819 */ /* 0x000fe200000006ff */
[----:B------:R-:W-:Y:S02]  /*2f40*/  IMAD R11, R24, 0x8, R9 ;  /* 0x00000008180b7824 */ /* 0x000fe400078e0209 */
[----:B------:R-:W-:Y:S01]  /*2f50*/  @P5 FFMA.FTZ R23, R6, R13, +INF ;  /* 0x7f80000006175423 */ /* 0x000fe2000001000d */
[----:B------:R-:W-:Y:S01]  /*2f60*/  IMAD.SHL.U32 R5, R5, 0x10, RZ ;  /* 0x0000001005057824 */ /* 0x000fe200078e00ff */
[----:B0-----:R-:W-:Y:S01]  /*2f70*/  IADD3 R18, P5, P6, R7, UR5, R18 ;  /* 0x0000000507127c10 */ /* 0x001fe2000febe012 */
[----:B------:R-:W-:Y:S01]  /*2f80*/  UIMAD.WIDE UR4, UR4, 0x2, URZ ;  /* 0x00000002040478a5 */ /* 0x000fe2000f8e02ff */
[----:B------:R-:W-:Y:S01]  /*2f90*/  IMAD R13, R24, 0x8, R11 ;  /* 0x00000008180d7824 */ /* 0x000fe200078e020b */
[----:B------:R-:W-:Y:S01]  /*2fa0*/  FSETP.NEU.AND P1, PT, R6, RZ, PT ;  /* 0x000000ff0600720b */ /* 0x000fe20003f2d000 */
[----:B------:R-:W-:Y:S01]  /*2fb0*/  IMAD.HI R8, R8, 0x2, RZ ;  /* 0x0000000208087827 */ /* 0x000fe200078e02ff */
[----:B------:R-:W-:-:S02]  /*2fc0*/  LOP3.LUT R5, R5, 0x70, RZ, 0xc0, !PT ;  /* 0x0000007005057812 */ /* 0x000fc400078ec0ff */
[----:B------:R-:W-:Y:S02]  /*2fd0*/  LEA R15, R24, R13, 0x3 ;  /* 0x0000000d180f7211 */ /* 0x000fe400078e18ff */
[----:B------:R-:W-:Y:S01]  /*2fe0*/  IADD3.X R28, PT, PT, R8, UR5, R19, P5, P6 ;  /* 0x00000005081c7c10 */ /* 0x000fe2000afec413 */
[----:B------:R-:W-:Y:S01]  /*2ff0*/  VIADD R26, R5, UR6 ;  /* 0x00000006051a7c36 */ /* 0x000fe20008000000 */
[-C--:B------:R-:W-:Y:S01]  /*3000*/  LEA R6, P6, R10, R18.reuse, 0x1 ;  /* 0x000000120a067211 */ /* 0x080fe200078c08ff */
[----:B------:R-:W0:Y:S01]  /*3010*/  LDCU UR4, c[0x0][0x3ec] ;  /* 0x00007d80ff0477ac */ /* 0x000e220008000800 */
[----:B------:R-:W-:Y:S02]  /*3020*/  LEA R8, P5, R9, R18, 0x1 ;  /* 0x0000001209087211 */ /* 0x000fe400078a08ff */
[----:B------:R-:W-:Y:S02]  /*3030*/  LEA R17, R24, R15, 0x3 ;  /* 0x0000000f18117211 */ /* 0x000fe400078e18ff */
[----:B------:R-:W-:-:S02]  /*3040*/  LEA.HI.X.SX32 R7, R10, R28, 0x1, P6 ;  /* 0x0000001c0a077211 */ /* 0x000fc400030f0eff */
[----:B------:R-:W-:Y:S01]  /*3050*/  LEA R10, P6, R11, R18, 0x1 ;  /* 0x000000120b0a7211 */ /* 0x000fe200078c08ff */
[C---:B------:R-:W-:Y:S01]  /*3060*/  IMAD R19, R24.reuse, 0x8, R17 ;  /* 0x0000000818137824 */ /* 0x040fe200078e0211 */
[----:B------:R-:W-:Y:S01]  /*3070*/  LEA.HI.X.SX32 R9, R9, R28, 0x1, P5 ;  /* 0x0000001c09097211 */ /* 0x000fe200028f0eff */
[----:B---3--:R-:W-:Y:S01]  /*3080*/  STG.E.U16 desc[UR8][R6.64], R25 ;  /* 0x0000001906007986 */ /* 0x008fe2000c101508 */
[----:B------:R-:W-:Y:S02]  /*3090*/  LEA R12, P5, R13, R18, 0x1 ;  /* 0x000000120d0c7211 */ /* 0x000fe400078a08ff */
[----:B------:R-:W-:Y:S02]  /*30a0*/  LEA.HI R26, R3, R26, RZ, 0x1f ;  /* 0x0000001a031a7211 */ /* 0x000fe400078ff8ff */
[----:B------:R-:W-:Y:S02]  /*30b0*/  PRMT R3, R25, 0x7632, R3 ;  /* 0x0000763219037816 */ /* 0x000fe40000000003 */
[----:B------:R-:W-:Y:S01]  /*30c0*/  LEA.HI.X.SX32 R11, R11, R28, 0x1, P6 ;  /* 0x0000001c0b0b7211 */ /* 0x000fe200030f0eff */
[----:B0-----:R-:W-:Y:S01]  /*30d0*/  UIMAD UR4, UR7, UR4, URZ ;  /* 0x00000004070472a4 */ /* 0x001fe2000f8e02ff */
[----:B-1----:R-:W-:Y:S01]  /*30e0*/  LEA R4, P6, R15, R18, 0x1 ;  /* 0x000000120f047211 */ /* 0x002fe200078c08ff */
[----:B------:R0:W-:Y:S01]  /*30f0*/  STG.E.U16 desc[UR8][R8.64], R3 ;  /* 0x0000000308007986 */ /* 0x0001e2000c101508 */
[----:B------:R-:W-:Y:S01]  /*3100*/  LEA.HI.X.SX32 R13, R13, R28, 0x1, P5 ;  /* 0x0000001c0d0d7211 */ /* 0x000fe200028f0eff */
[----:B------:R-:W-:Y:S01]  /*3110*/  USHF.L.U32 UR7, UR4, 0x2, URZ ;  /* 0x0000000204077899 */ /* 0x000fe200080006ff */
[----:B------:R-:W-:Y:S01]  /*3120*/  LEA R14, P5, R17, R18, 0x1 ;  /* 0x00000012110e7211 */ /* 0x000fe200078a08ff */
[----:B----4-:R5:W-:Y:S01]  /*3130*/  STG.E.U16 desc[UR8][R10.64], R27 ;  /* 0x0000001b0a007986 */ /* 0x010be2000c101508 */
[----:B------:R-:W-:Y:S01]  /*3140*/  LEA R24, R24, R19, 0x3 ;  /* 0x0000001318187211 */ /* 0x000fe200078e18ff */
[----:B------:R-:W-:Y:S01]  /*3150*/  UIMAD.WIDE UR4, UR4, 0x4, URZ ;  /* 0x00000004040478a5 */ /* 0x000fe2000f8e02ff */
[----:B------:R-:W-:-:S02]  /*3160*/  LEA.HI.X.SX32 R5, R15, R28, 0x1, P6 ;  /* 0x0000001c0f057211 */ /* 0x000fc400030f0eff */
[----:B------:R-:W-:Y:S02]  /*3170*/  LEA R16, P6, R19, R18, 0x1 ;  /* 0x0000001213107211 */ /* 0x000fe400078c08ff */
[----:B------:R-:W-:Y:S02]  /*3180*/  LEA.HI.X.SX32 R15, R17, R28, 0x1, P5 ;  /* 0x0000001c110f7211 */ /* 0x000fe400028f0eff */
[----:B0-----:R-:W-:Y:S02]  /*3190*/  PRMT R9, R27, 0x7632, R9 ;  /* 0x000076321b097816 */ /* 0x001fe40000000009 */
[----:B------:R-:W-:Y:S02]  /*31a0*/  LEA R18, P5, R24, R18, 0x1 ;  /* 0x0000001218127211 */ /* 0x000fe400078a08ff */
[----:B-----5:R-:W-:Y:S01]  /*31b0*/  PRMT R11, R29, 0x7632, R11 ;  /* 0x000076321d0b7816 */ /* 0x020fe2000000000b */
[----:B------:R-:W-:Y:S01]  /*31c0*/  STG.E.U16 desc[UR8][R12.64], R9 ;  /* 0x000000090c007986 */ /* 0x000fe2000c101508 */
[----:B------:R-:W-:-:S02]  /*31d0*/  LEA.HI.X.SX32 R17, R19, R28, 0x1, P6 ;  /* 0x0000001c13117211 */ /* 0x000fc400030f0eff */
[----:B------:R-:W-:Y:S01]  /*31e0*/  LEA.HI.X.SX32 R19, R24, R28, 0x1, P5 ;  /* 0x0000001c18137211 */ /* 0x000fe200028f0eff */
[----:B------:R0:W-:Y:S01]  /*31f0*/  STG.E.U16 desc[UR8][R4.64], R29 ;  /* 0x0000001d04007986 */ /* 0x0001e2000c101508 */
[----:B------:R-:W-:Y:S02]  /*3200*/  FSEL R7, R20, -INF , P4 ;  /* 0xff80000014077808 */ /* 0x000fe40002000000 */
[----:B------:R-:W-:Y:S01]  /*3210*/  FSEL R6, R21, -INF , P3 ;  /* 0xff80000015067808 */ /* 0x000fe20001800000 */
[----:B------:R1:W-:Y:S01]  /*3220*/  STG.E.U16 desc[UR8][R14.64], R11 ;  /* 0x0000000b0e007986 */ /* 0x0003e2000c101508 */
[----:B------:R-:W-:Y:S01]  /*3230*/  FSEL R3, R22, -INF , P2 ;  /* 0xff80000016037808 */ /* 0x000fe20001000000 */
[----:B------:R-:W-:Y:S01]  /*3240*/  FFMA R20, R7, 0.69314718246459960938, R62 ;  /* 0x3f31721807147823 */ /* 0x000fe2000000003e */
[----:B------:R-:W-:Y:S01]  /*3250*/  FSEL R8, R23, -INF , P1 ;  /* 0xff80000017087808 */ /* 0x000fe20000800000 */
[----:B------:R1:W-:Y:S01]  /*3260*/  STG.E.U16 desc[UR8][R16.64], R31 ;  /* 0x0000001f10007986 */ /* 0x0003e2000c101508 */
[----:B------:R-:W-:Y:S01]  /*3270*/  FFMA R21, R6, 0.69314718246459960938, R63 ;  /* 0x3f31721806157823 */ /* 0x000fe2000000003f */
[----:B------:R-:W-:Y:S01]  /*3280*/  FFMA R22, R3, 0.69314718246459960938, R68 ;  /* 0x3f31721803167823 */ /* 0x000fe20000000044 */
[----:B------:R-:W-:Y:S01]  /*3290*/  SHF.L.U32 R3, R0, 0x2, RZ ;  /* 0x0000000200037819 */ /* 0x000fe200000006ff */
[----:B------:R-:W-:Y:S01]  /*32a0*/  FFMA R23, R8, 0.69314718246459960938, R69 ;  /* 0x3f31721808177823 */ /* 0x000fe20000000045 */
[----:B0-----:R-:W-:Y:S01]  /*32b0*/  PRMT R5, R31, 0x7632, R5 ;  /* 0x000076321f057816 */ /* 0x001fe20000000005 */
[----:B------:R-:W-:Y:S01]  /*32c0*/  IMAD.HI R0, R0, 0x4, RZ ;  /* 0x0000000400007827 */ /* 0x000fe200078e02ff */
[----:B------:R-:W-:-:S02]  /*32d0*/  LEA R4, R2, UR6, 0x2 ;  /* 0x0000000602047c11 */ /* 0x000fc4000f8e10ff */
[----:B------:R-:W-:Y:S01]  /*32e0*/  IADD3 R2, P1, P2, R3, UR7, R32 ;  /* 0x0000000703027c10 */ /* 0x000fe2000fa3e020 */
[----:B------:R1:W-:Y:S03]  /*32f0*/  STG.E.U16 desc[UR8][R18.64], R5 ;  /* 0x0000000512007986 */ /* 0x0003e6000c101508 */
[----:B------:R-:W-:Y:S01]  /*3300*/  IADD3.X R3, PT, PT, R0, UR5, R33, P1, P2 ;  /* 0x0000000500037c10 */ /* 0x000fe20008fe4421 */
[----:B------:R-:W-:Y:S06]  /*3310*/  BAR.SYNC.DEFER_BLOCKING 0x0 ;  /* 0x0000000000007b1d */ /* 0x000fec0000010000 */
[----:B------:R1:W-:Y:S02]  /*3320*/  STS.128 [R4], R20 ;  /* 0x0000001404007388 */ /* 0x0003e40000000c00 */
[----:B------:R-:W-:Y:S06]  /*3330*/  BAR.SYNC.DEFER_BLOCKING 0x0 ;  /* 0x0000000000007b1d */ /* 0x000fec0000010000 */
[----:B------:R-:W-:Y:S05]  /*3340*/  @P0 EXIT ;  /* 0x000000000000094d */ /* 0x000fea0003800000 */
[----:B-1----:R-:W0:Y:S04]  /*3350*/  LDS R5, [R26] ;  /* 0x000000001a057984 */ /* 0x002e280000000800 */
[----:B0-----:R-:W-:Y:S01]  /*3360*/  STG.E desc[UR8][R2.64], R5 ;  /* 0x0000000502007986 */ /* 0x001fe2000c101908 */
[----:B------:R-:W-:Y:S05]  /*3370*/  EXIT ;  /* 0x000000000000794d */ /* 0x000fea0003800000 */
.L_x_2:
[----:B------:R-:W-:-:S00]  /*3380*/  BRA `(.L_x_2) ;  /* 0xfffffffc00fc7947 */ /* 0x000fc0000383ffff */
[----:B------:R-:W-:-:S00]  /*3390*/  NOP ;  /* 0x0000000000007918 */ /* 0x000fc00000000000 */
        /* <DEDUP_REMOVED lines=14> */
.L_x_3:


//--------------------- .nv.global.init           --------------------------
	.section	.nv.global.init,"aw",@progbits
.nv.global.init:
	.type		_$_str,@object
	.size		_$_str,(.L_0 - _$_str)
_$_str:
        /*0000*/ 	.byte	0x5f, 0x5f, 0x43, 0x55, 0x44, 0x41, 0x5f, 0x46, 0x54, 0x5a, 0x00
.L_0:


//--------------------- .nv.shared.attn_fwd       --------------------------
	.section	.nv.shared.attn_fwd,"aw",@nobits
	.sectionflags	@""
	.align	16
	.zero		1024


//--------------------- .nv.shared.reserved.0     --------------------------
	.section	.nv.shared.reserved.0,"aw",@nobits
	.weak		__nv_reservedSMEM_offset_0_alias
	.size		__nv_reservedSMEM_offset_0_alias, 0, 64
	.other		__nv_reservedSMEM_offset_0_alias,@"STO_CUDA_RESERVED_SHARED STV_DEFAULT"
__nv_reservedSMEM_offset_0_alias:
	.zero		0
	.zero		64


//--------------------- .nv.constant0.attn_fwd    --------------------------
	.section	.nv.constant0.attn_fwd,"a",@progbits
	.sectionflags	@""
	.align	4
.nv.constant0.attn_fwd:
	.zero		1032


//--------------------- SYMBOLS --------------------------

	.type		.nv.reservedSmem.offset0,@object
	.size		.nv.reservedSmem.offset0,0x4
	.type		.nv.reservedSmem.cap,@object
	.size		.nv.reservedSmem.cap,0x4
